//
// Generated by NVIDIA NVVM Compiler
//
// Compiler Build ID: CL-36424714
// Cuda compilation tools, release 13.0, V13.0.88
// Based on NVVM 20.0.0
//

.version 9.0
.target sm_100
.address_size 64

	// .globl	_Z10multiplyMVPdS_S_i

.visible .entry _Z10multiplyMVPdS_S_i(
	.param .u64 .ptr .align 1 _Z10multiplyMVPdS_S_i_param_0,
	.param .u64 .ptr .align 1 _Z10multiplyMVPdS_S_i_param_1,
	.param .u64 .ptr .align 1 _Z10multiplyMVPdS_S_i_param_2,
	.param .u32 _Z10multiplyMVPdS_S_i_param_3
)
{
	.reg .pred 	%p<18>;
	.reg .b32 	%r<59>;
	.reg .b64 	%rd<57>;
	.reg .b64 	%fd<141>;

	ld.param.u64 	%rd16, [_Z10multiplyMVPdS_S_i_param_0];
	ld.param.u64 	%rd17, [_Z10multiplyMVPdS_S_i_param_1];
	ld.param.u64 	%rd18, [_Z10multiplyMVPdS_S_i_param_2];
	ld.param.u32 	%r32, [_Z10multiplyMVPdS_S_i_param_3];
	cvta.to.global.u64 	%rd1, %rd18;
	cvta.to.global.u64 	%rd2, %rd17;
	cvta.to.global.u64 	%rd3, %rd16;
	mov.u32 	%r33, %ctaid.x;
	mov.u32 	%r34, %ntid.x;
	mov.u32 	%r35, %tid.x;
	mad.lo.s32 	%r36, %r33, %r34, %r35;
	shl.b32 	%r2, %r36, 2;
	or.b32  	%r37, %r2, 3;
	max.s32 	%r38, %r2, %r37;
	setp.ge.s32 	%p1, %r38, %r32;
	@%p1 bra 	$L__BB0_10;
	setp.lt.s32 	%p11, %r32, 1;
	@%p11 bra 	$L__BB0_22;
	mul.lo.s32 	%r3, %r32, %r2;
	mul.wide.s32 	%rd31, %r2, 8;
	add.s64 	%rd4, %rd1, %rd31;
	ld.global.f64 	%fd136, [%rd4];
	ld.global.f64 	%fd135, [%rd4+8];
	ld.global.f64 	%fd134, [%rd4+16];
	ld.global.f64 	%fd133, [%rd4+24];
	and.b32  	%r4, %r32, 3;
	setp.lt.u32 	%p12, %r32, 4;
	mov.b32 	%r58, 0;
	@%p12 bra 	$L__BB0_5;
	and.b32  	%r46, %r32, 2147483644;
	neg.s32 	%r51, %r46;
	mul.wide.u32 	%rd32, %r32, 24;
	add.s64 	%rd5, %rd3, %rd32;
	mul.wide.u32 	%rd33, %r32, 8;
	add.s64 	%rd6, %rd3, %rd33;
	add.s64 	%rd56, %rd2, 16;
	mov.u32 	%r50, %r3;
$L__BB0_4:
	.pragma "nounroll";
	and.b32  	%r58, %r32, 2147483644;
	mul.wide.s32 	%rd34, %r50, 8;
	add.s64 	%rd35, %rd5, %rd34;
	mul.wide.u32 	%rd36, %r32, 16;
	add.s64 	%rd37, %rd3, %rd34;
	add.s64 	%rd38, %rd37, %rd36;
	add.s64 	%rd39, %rd6, %rd34;
	ld.global.f64 	%fd53, [%rd37];
	ld.global.f64 	%fd54, [%rd56+-16];
	fma.rn.f64 	%fd55, %fd53, %fd54, %fd136;
	st.global.f64 	[%rd4], %fd55;
	ld.global.f64 	%fd56, [%rd39];
	ld.global.f64 	%fd57, [%rd56+-16];
	fma.rn.f64 	%fd58, %fd56, %fd57, %fd135;
	st.global.f64 	[%rd4+8], %fd58;
	ld.global.f64 	%fd59, [%rd38];
	ld.global.f64 	%fd60, [%rd56+-16];
	fma.rn.f64 	%fd61, %fd59, %fd60, %fd134;
	st.global.f64 	[%rd4+16], %fd61;
	ld.global.f64 	%fd62, [%rd35];
	ld.global.f64 	%fd63, [%rd56+-16];
	fma.rn.f64 	%fd64, %fd62, %fd63, %fd133;
	st.global.f64 	[%rd4+24], %fd64;
	ld.global.f64 	%fd65, [%rd37+8];
	ld.global.f64 	%fd66, [%rd56+-8];
	fma.rn.f64 	%fd67, %fd65, %fd66, %fd55;
	st.global.f64 	[%rd4], %fd67;
	ld.global.f64 	%fd68, [%rd39+8];
	ld.global.f64 	%fd69, [%rd56+-8];
	fma.rn.f64 	%fd70, %fd68, %fd69, %fd58;
	st.global.f64 	[%rd4+8], %fd70;
	ld.global.f64 	%fd71, [%rd38+8];
	ld.global.f64 	%fd72, [%rd56+-8];
	fma.rn.f64 	%fd73, %fd71, %fd72, %fd61;
	st.global.f64 	[%rd4+16], %fd73;
	ld.global.f64 	%fd74, [%rd35+8];
	ld.global.f64 	%fd75, [%rd56+-8];
	fma.rn.f64 	%fd76, %fd74, %fd75, %fd64;
	st.global.f64 	[%rd4+24], %fd76;
	ld.global.f64 	%fd77, [%rd37+16];
	ld.global.f64 	%fd78, [%rd56];
	fma.rn.f64 	%fd79, %fd77, %fd78, %fd67;
	st.global.f64 	[%rd4], %fd79;
	ld.global.f64 	%fd80, [%rd39+16];
	ld.global.f64 	%fd81, [%rd56];
	fma.rn.f64 	%fd82, %fd80, %fd81, %fd70;
	st.global.f64 	[%rd4+8], %fd82;
	ld.global.f64 	%fd83, [%rd38+16];
	ld.global.f64 	%fd84, [%rd56];
	fma.rn.f64 	%fd85, %fd83, %fd84, %fd73;
	st.global.f64 	[%rd4+16], %fd85;
	ld.global.f64 	%fd86, [%rd35+16];
	ld.global.f64 	%fd87, [%rd56];
	fma.rn.f64 	%fd88, %fd86, %fd87, %fd76;
	st.global.f64 	[%rd4+24], %fd88;
	ld.global.f64 	%fd89, [%rd37+24];
	ld.global.f64 	%fd90, [%rd56+8];
	fma.rn.f64 	%fd136, %fd89, %fd90, %fd79;
	st.global.f64 	[%rd4], %fd136;
	ld.global.f64 	%fd91, [%rd39+24];
	ld.global.f64 	%fd92, [%rd56+8];
	fma.rn.f64 	%fd135, %fd91, %fd92, %fd82;
	st.global.f64 	[%rd4+8], %fd135;
	ld.global.f64 	%fd93, [%rd38+24];
	ld.global.f64 	%fd94, [%rd56+8];
	fma.rn.f64 	%fd134, %fd93, %fd94, %fd85;
	st.global.f64 	[%rd4+16], %fd134;
	ld.global.f64 	%fd95, [%rd35+24];
	ld.global.f64 	%fd96, [%rd56+8];
	fma.rn.f64 	%fd133, %fd95, %fd96, %fd88;
	st.global.f64 	[%rd4+24], %fd133;
	add.s32 	%r51, %r51, 4;
	add.s32 	%r50, %r50, 4;
	add.s64 	%rd56, %rd56, 32;
	setp.eq.s32 	%p13, %r51, 0;
	@%p13 bra 	$L__BB0_5;
	bra.uni 	$L__BB0_4;
$L__BB0_5:
	setp.eq.s32 	%p14, %r4, 0;
	@%p14 bra 	$L__BB0_22;
	setp.eq.s32 	%p15, %r4, 1;
	@%p15 bra 	$L__BB0_8;
	add.s32 	%r47, %r58, %r3;
	mul.wide.s32 	%rd40, %r47, 8;
	add.s64 	%rd41, %rd3, %rd40;
	ld.global.f64 	%fd97, [%rd41];
	mul.wide.u32 	%rd42, %r58, 8;
	add.s64 	%rd43, %rd2, %rd42;
	ld.global.f64 	%fd98, [%rd43];
	fma.rn.f64 	%fd99, %fd97, %fd98, %fd136;
	st.global.f64 	[%rd4], %fd99;
	mul.wide.u32 	%rd44, %r32, 8;
	add.s64 	%rd45, %rd41, %rd44;
	ld.global.f64 	%fd100, [%rd45];
	ld.global.f64 	%fd101, [%rd43];
	fma.rn.f64 	%fd102, %fd100, %fd101, %fd135;
	st.global.f64 	[%rd4+8], %fd102;
	add.s64 	%rd46, %rd45, %rd44;
	ld.global.f64 	%fd103, [%rd46];
	ld.global.f64 	%fd104, [%rd43];
	fma.rn.f64 	%fd105, %fd103, %fd104, %fd134;
	st.global.f64 	[%rd4+16], %fd105;
	add.s64 	%rd47, %rd46, %rd44;
	ld.global.f64 	%fd106, [%rd47];
	ld.global.f64 	%fd107, [%rd43];
	fma.rn.f64 	%fd108, %fd106, %fd107, %fd133;
	st.global.f64 	[%rd4+24], %fd108;
	ld.global.f64 	%fd109, [%rd41+8];
	ld.global.f64 	%fd110, [%rd43+8];
	fma.rn.f64 	%fd136, %fd109, %fd110, %fd99;
	st.global.f64 	[%rd4], %fd136;
	ld.global.f64 	%fd111, [%rd45+8];
	ld.global.f64 	%fd112, [%rd43+8];
	fma.rn.f64 	%fd135, %fd111, %fd112, %fd102;
	st.global.f64 	[%rd4+8], %fd135;
	ld.global.f64 	%fd113, [%rd46+8];
	ld.global.f64 	%fd114, [%rd43+8];
	fma.rn.f64 	%fd134, %fd113, %fd114, %fd105;
	st.global.f64 	[%rd4+16], %fd134;
	ld.global.f64 	%fd115, [%rd47+8];
	ld.global.f64 	%fd116, [%rd43+8];
	fma.rn.f64 	%fd133, %fd115, %fd116, %fd108;
	st.global.f64 	[%rd4+24], %fd133;
	add.s32 	%r58, %r58, 2;
$L__BB0_8:
	and.b32  	%r48, %r32, 1;
	setp.eq.b32 	%p16, %r48, 1;
	not.pred 	%p17, %p16;
	@%p17 bra 	$L__BB0_22;
	add.s32 	%r49, %r58, %r3;
	mul.wide.s32 	%rd48, %r49, 8;
	add.s64 	%rd49, %rd3, %rd48;
	ld.global.f64 	%fd117, [%rd49];
	mul.wide.u32 	%rd50, %r58, 8;
	add.s64 	%rd51, %rd2, %rd50;
	ld.global.f64 	%fd118, [%rd51];
	fma.rn.f64 	%fd119, %fd117, %fd118, %fd136;
	st.global.f64 	[%rd4], %fd119;
	mul.wide.u32 	%rd52, %r32, 8;
	add.s64 	%rd53, %rd49, %rd52;
	ld.global.f64 	%fd120, [%rd53];
	ld.global.f64 	%fd121, [%rd51];
	fma.rn.f64 	%fd122, %fd120, %fd121, %fd135;
	st.global.f64 	[%rd4+8], %fd122;
	add.s64 	%rd54, %rd53, %rd52;
	ld.global.f64 	%fd123, [%rd54];
	ld.global.f64 	%fd124, [%rd51];
	fma.rn.f64 	%fd125, %fd123, %fd124, %fd134;
	st.global.f64 	[%rd4+16], %fd125;
	add.s64 	%rd55, %rd54, %rd52;
	ld.global.f64 	%fd126, [%rd55];
	ld.global.f64 	%fd127, [%rd51];
	fma.rn.f64 	%fd128, %fd126, %fd127, %fd133;
	st.global.f64 	[%rd4+24], %fd128;
	bra.uni 	$L__BB0_22;
$L__BB0_10:
	setp.ge.s32 	%p2, %r2, %r32;
	@%p2 bra 	$L__BB0_22;
	sub.s32 	%r11, %r32, %r2;
	setp.lt.s32 	%p3, %r32, 1;
	@%p3 bra 	$L__BB0_22;
	and.b32  	%r12, %r32, 3;
	sub.s32 	%r13, %r2, %r32;
	sub.s32 	%r14, %r11, %r12;
	add.s32 	%r40, %r2, %r12;
	sub.s32 	%r15, %r40, %r32;
	add.s64 	%rd10, %rd1, 16;
	mul.lo.s32 	%r41, %r32, %r36;
	shl.b32 	%r16, %r41, 2;
	shl.b32 	%r17, %r32, 2;
	mov.b32 	%r52, 0;
	mul.wide.u32 	%rd14, %r32, 8;
$L__BB0_13:
	setp.lt.s32 	%p4, %r11, 1;
	@%p4 bra 	$L__BB0_21;
	setp.gt.u32 	%p5, %r13, -4;
	mul.wide.u32 	%rd19, %r52, 8;
	add.s64 	%rd11, %rd2, %rd19;
	mov.b32 	%r56, 0;
	@%p5 bra 	$L__BB0_17;
	add.s32 	%r53, %r16, %r52;
	mov.u32 	%r54, %r2;
	mov.u32 	%r55, %r15;
$L__BB0_16:
	mul.wide.s32 	%rd20, %r54, 8;
	add.s64 	%rd21, %rd10, %rd20;
	mul.wide.s32 	%rd22, %r53, 8;
	add.s64 	%rd23, %rd3, %rd22;
	ld.global.f64 	%fd25, [%rd23];
	ld.global.f64 	%fd26, [%rd11];
	ld.global.f64 	%fd27, [%rd21+-16];
	fma.rn.f64 	%fd28, %fd25, %fd26, %fd27;
	st.global.f64 	[%rd21+-16], %fd28;
	mul.wide.u32 	%rd24, %r32, 8;
	add.s64 	%rd25, %rd23, %rd24;
	ld.global.f64 	%fd29, [%rd25];
	ld.global.f64 	%fd30, [%rd11];
	ld.global.f64 	%fd31, [%rd21+-8];
	fma.rn.f64 	%fd32, %fd29, %fd30, %fd31;
	st.global.f64 	[%rd21+-8], %fd32;
	add.s64 	%rd26, %rd25, %rd24;
	ld.global.f64 	%fd33, [%rd26];
	ld.global.f64 	%fd34, [%rd11];
	ld.global.f64 	%fd35, [%rd21];
	fma.rn.f64 	%fd36, %fd33, %fd34, %fd35;
	st.global.f64 	[%rd21], %fd36;
	add.s64 	%rd27, %rd26, %rd24;
	ld.global.f64 	%fd37, [%rd27];
	ld.global.f64 	%fd38, [%rd11];
	ld.global.f64 	%fd39, [%rd21+8];
	fma.rn.f64 	%fd40, %fd37, %fd38, %fd39;
	st.global.f64 	[%rd21+8], %fd40;
	add.s32 	%r55, %r55, 4;
	add.s32 	%r54, %r54, 4;
	add.s32 	%r53, %r53, %r17;
	setp.ne.s32 	%p6, %r55, 0;
	mov.u32 	%r56, %r14;
	@%p6 bra 	$L__BB0_16;
$L__BB0_17:
	setp.eq.s32 	%p7, %r12, 0;
	@%p7 bra 	$L__BB0_21;
	setp.eq.s32 	%p8, %r12, 1;
	add.s32 	%r43, %r56, %r2;
	mad.lo.s32 	%r44, %r43, %r32, %r52;
	mul.wide.s32 	%rd28, %r44, 8;
	add.s64 	%rd12, %rd3, %rd28;
	ld.global.f64 	%fd41, [%rd12];
	ld.global.f64 	%fd42, [%rd11];
	mul.wide.s32 	%rd29, %r43, 8;
	add.s64 	%rd13, %rd1, %rd29;
	ld.global.f64 	%fd43, [%rd13];
	fma.rn.f64 	%fd44, %fd41, %fd42, %fd43;
	st.global.f64 	[%rd13], %fd44;
	@%p8 bra 	$L__BB0_21;
	setp.eq.s32 	%p9, %r12, 2;
	add.s64 	%rd15, %rd12, %rd14;
	ld.global.f64 	%fd45, [%rd15];
	ld.global.f64 	%fd46, [%rd11];
	ld.global.f64 	%fd47, [%rd13+8];
	fma.rn.f64 	%fd48, %fd45, %fd46, %fd47;
	st.global.f64 	[%rd13+8], %fd48;
	@%p9 bra 	$L__BB0_21;
	add.s64 	%rd30, %rd15, %rd14;
	ld.global.f64 	%fd49, [%rd30];
	ld.global.f64 	%fd50, [%rd11];
	ld.global.f64 	%fd51, [%rd13+16];
	fma.rn.f64 	%fd52, %fd49, %fd50, %fd51;
	st.global.f64 	[%rd13+16], %fd52;
$L__BB0_21:
	add.s32 	%r52, %r52, 1;
	setp.eq.s32 	%p10, %r52, %r32;
	@%p10 bra 	$L__BB0_22;
	bra.uni 	$L__BB0_13;
$L__BB0_22:
	ret;

}
	// .globl	_Z18multiplyMVLeftOverPdS_S_ii
.visible .entry _Z18multiplyMVLeftOverPdS_S_ii(
	.param .u64 .ptr .align 1 _Z18multiplyMVLeftOverPdS_S_ii_param_0,
	.param .u64 .ptr .align 1 _Z18multiplyMVLeftOverPdS_S_ii_param_1,
	.param .u64 .ptr .align 1 _Z18multiplyMVLeftOverPdS_S_ii_param_2,
	.param .u32 _Z18multiplyMVLeftOverPdS_S_ii_param_3,
	.param .u32 _Z18multiplyMVLeftOverPdS_S_ii_param_4
)
{
	.reg .pred 	%p<12>;
	.reg .b32 	%r<39>;
	.reg .b64 	%rd<31>;
	.reg .b64 	%fd<99>;

	ld.param.u64 	%rd12, [_Z18multiplyMVLeftOverPdS_S_ii_param_0];
	ld.param.u64 	%rd13, [_Z18multiplyMVLeftOverPdS_S_ii_param_1];
	ld.param.u64 	%rd11, [_Z18multiplyMVLeftOverPdS_S_ii_param_2];
	ld.param.u32 	%r23, [_Z18multiplyMVLeftOverPdS_S_ii_param_3];
	ld.param.u32 	%r24, [_Z18multiplyMVLeftOverPdS_S_ii_param_4];
	cvta.to.global.u64 	%rd1, %rd13;
	cvta.to.global.u64 	%rd2, %rd12;
	mov.u32 	%r25, %ctaid.x;
	mov.u32 	%r26, %ntid.x;
	mov.u32 	%r27, %tid.x;
	mad.lo.s32 	%r28, %r25, %r26, %r27;
	add.s32 	%r1, %r28, %r24;
	setp.ge.s32 	%p1, %r1, %r23;
	setp.lt.s32 	%p2, %r23, 1;
	or.pred  	%p3, %p1, %p2;
	@%p3 bra 	$L__BB1_13;
	cvta.to.global.u64 	%rd14, %rd11;
	mul.lo.s32 	%r2, %r1, %r23;
	mul.wide.s32 	%rd15, %r1, 8;
	add.s64 	%rd3, %rd14, %rd15;
	ld.global.f64 	%fd95, [%rd3];
	and.b32  	%r3, %r23, 15;
	setp.lt.u32 	%p4, %r23, 16;
	mov.b32 	%r35, 0;
	@%p4 bra 	$L__BB1_4;
	and.b32  	%r35, %r23, 2147483632;
	neg.s32 	%r33, %r35;
	add.s64 	%rd4, %rd2, 64;
	add.s64 	%rd29, %rd1, 64;
	mov.u32 	%r32, %r2;
$L__BB1_3:
	.pragma "nounroll";
	mul.wide.s32 	%rd16, %r32, 8;
	add.s64 	%rd17, %rd4, %rd16;
	ld.global.f64 	%fd11, [%rd17+-64];
	ld.global.f64 	%fd12, [%rd29+-64];
	fma.rn.f64 	%fd13, %fd11, %fd12, %fd95;
	st.global.f64 	[%rd3], %fd13;
	ld.global.f64 	%fd14, [%rd17+-56];
	ld.global.f64 	%fd15, [%rd29+-56];
	fma.rn.f64 	%fd16, %fd14, %fd15, %fd13;
	st.global.f64 	[%rd3], %fd16;
	ld.global.f64 	%fd17, [%rd17+-48];
	ld.global.f64 	%fd18, [%rd29+-48];
	fma.rn.f64 	%fd19, %fd17, %fd18, %fd16;
	st.global.f64 	[%rd3], %fd19;
	ld.global.f64 	%fd20, [%rd17+-40];
	ld.global.f64 	%fd21, [%rd29+-40];
	fma.rn.f64 	%fd22, %fd20, %fd21, %fd19;
	st.global.f64 	[%rd3], %fd22;
	ld.global.f64 	%fd23, [%rd17+-32];
	ld.global.f64 	%fd24, [%rd29+-32];
	fma.rn.f64 	%fd25, %fd23, %fd24, %fd22;
	st.global.f64 	[%rd3], %fd25;
	ld.global.f64 	%fd26, [%rd17+-24];
	ld.global.f64 	%fd27, [%rd29+-24];
	fma.rn.f64 	%fd28, %fd26, %fd27, %fd25;
	st.global.f64 	[%rd3], %fd28;
	ld.global.f64 	%fd29, [%rd17+-16];
	ld.global.f64 	%fd30, [%rd29+-16];
	fma.rn.f64 	%fd31, %fd29, %fd30, %fd28;
	st.global.f64 	[%rd3], %fd31;
	ld.global.f64 	%fd32, [%rd17+-8];
	ld.global.f64 	%fd33, [%rd29+-8];
	fma.rn.f64 	%fd34, %fd32, %fd33, %fd31;
	st.global.f64 	[%rd3], %fd34;
	ld.global.f64 	%fd35, [%rd17];
	ld.global.f64 	%fd36, [%rd29];
	fma.rn.f64 	%fd37, %fd35, %fd36, %fd34;
	st.global.f64 	[%rd3], %fd37;
	ld.global.f64 	%fd38, [%rd17+8];
	ld.global.f64 	%fd39, [%rd29+8];
	fma.rn.f64 	%fd40, %fd38, %fd39, %fd37;
	st.global.f64 	[%rd3], %fd40;
	ld.global.f64 	%fd41, [%rd17+16];
	ld.global.f64 	%fd42, [%rd29+16];
	fma.rn.f64 	%fd43, %fd41, %fd42, %fd40;
	st.global.f64 	[%rd3], %fd43;
	ld.global.f64 	%fd44, [%rd17+24];
	ld.global.f64 	%fd45, [%rd29+24];
	fma.rn.f64 	%fd46, %fd44, %fd45, %fd43;
	st.global.f64 	[%rd3], %fd46;
	ld.global.f64 	%fd47, [%rd17+32];
	ld.global.f64 	%fd48, [%rd29+32];
	fma.rn.f64 	%fd49, %fd47, %fd48, %fd46;
	st.global.f64 	[%rd3], %fd49;
	ld.global.f64 	%fd50, [%rd17+40];
	ld.global.f64 	%fd51, [%rd29+40];
	fma.rn.f64 	%fd52, %fd50, %fd51, %fd49;
	st.global.f64 	[%rd3], %fd52;
	ld.global.f64 	%fd53, [%rd17+48];
	ld.global.f64 	%fd54, [%rd29+48];
	fma.rn.f64 	%fd55, %fd53, %fd54, %fd52;
	st.global.f64 	[%rd3], %fd55;
	ld.global.f64 	%fd56, [%rd17+56];
	ld.global.f64 	%fd57, [%rd29+56];
	fma.rn.f64 	%fd95, %fd56, %fd57, %fd55;
	st.global.f64 	[%rd3], %fd95;
	add.s32 	%r33, %r33, 16;
	add.s32 	%r32, %r32, 16;
	add.s64 	%rd29, %rd29, 128;
	setp.ne.s32 	%p5, %r33, 0;
	@%p5 bra 	$L__BB1_3;
$L__BB1_4:
	setp.eq.s32 	%p6, %r3, 0;
	@%p6 bra 	$L__BB1_13;
	and.b32  	%r11, %r23, 7;
	setp.lt.u32 	%p7, %r3, 8;
	@%p7 bra 	$L__BB1_7;
	add.s32 	%r30, %r35, %r2;
	mul.wide.s32 	%rd18, %r30, 8;
	add.s64 	%rd19, %rd2, %rd18;
	ld.global.f64 	%fd58, [%rd19];
	mul.wide.u32 	%rd20, %r35, 8;
	add.s64 	%rd21, %rd1, %rd20;
	ld.global.f64 	%fd59, [%rd21];
	fma.rn.f64 	%fd60, %fd58, %fd59, %fd95;
	st.global.f64 	[%rd3], %fd60;
	ld.global.f64 	%fd61, [%rd19+8];
	ld.global.f64 	%fd62, [%rd21+8];
	fma.rn.f64 	%fd63, %fd61, %fd62, %fd60;
	st.global.f64 	[%rd3], %fd63;
	ld.global.f64 	%fd64, [%rd19+16];
	ld.global.f64 	%fd65, [%rd21+16];
	fma.rn.f64 	%fd66, %fd64, %fd65, %fd63;
	st.global.f64 	[%rd3], %fd66;
	ld.global.f64 	%fd67, [%rd19+24];
	ld.global.f64 	%fd68, [%rd21+24];
	fma.rn.f64 	%fd69, %fd67, %fd68, %fd66;
	st.global.f64 	[%rd3], %fd69;
	ld.global.f64 	%fd70, [%rd19+32];
	ld.global.f64 	%fd71, [%rd21+32];
	fma.rn.f64 	%fd72, %fd70, %fd71, %fd69;
	st.global.f64 	[%rd3], %fd72;
	ld.global.f64 	%fd73, [%rd19+40];
	ld.global.f64 	%fd74, [%rd21+40];
	fma.rn.f64 	%fd75, %fd73, %fd74, %fd72;
	st.global.f64 	[%rd3], %fd75;
	ld.global.f64 	%fd76, [%rd19+48];
	ld.global.f64 	%fd77, [%rd21+48];
	fma.rn.f64 	%fd78, %fd76, %fd77, %fd75;
	st.global.f64 	[%rd3], %fd78;
	ld.global.f64 	%fd79, [%rd19+56];
	ld.global.f64 	%fd80, [%rd21+56];
	fma.rn.f64 	%fd95, %fd79, %fd80, %fd78;
	st.global.f64 	[%rd3], %fd95;
	add.s32 	%r35, %r35, 8;
$L__BB1_7:
	setp.eq.s32 	%p8, %r11, 0;
	@%p8 bra 	$L__BB1_13;
	and.b32  	%r14, %r23, 3;
	setp.lt.u32 	%p9, %r11, 4;
	@%p9 bra 	$L__BB1_10;
	add.s32 	%r31, %r35, %r2;
	mul.wide.s32 	%rd22, %r31, 8;
	add.s64 	%rd23, %rd2, %rd22;
	ld.global.f64 	%fd81, [%rd23];
	mul.wide.u32 	%rd24, %r35, 8;
	add.s64 	%rd25, %rd1, %rd24;
	ld.global.f64 	%fd82, [%rd25];
	fma.rn.f64 	%fd83, %fd81, %fd82, %fd95;
	st.global.f64 	[%rd3], %fd83;
	ld.global.f64 	%fd84, [%rd23+8];
	ld.global.f64 	%fd85, [%rd25+8];
	fma.rn.f64 	%fd86, %fd84, %fd85, %fd83;
	st.global.f64 	[%rd3], %fd86;
	ld.global.f64 	%fd87, [%rd23+16];
	ld.global.f64 	%fd88, [%rd25+16];
	fma.rn.f64 	%fd89, %fd87, %fd88, %fd86;
	st.global.f64 	[%rd3], %fd89;
	ld.global.f64 	%fd90, [%rd23+24];
	ld.global.f64 	%fd91, [%rd25+24];
	fma.rn.f64 	%fd95, %fd90, %fd91, %fd89;
	st.global.f64 	[%rd3], %fd95;
	add.s32 	%r35, %r35, 4;
$L__BB1_10:
	setp.eq.s32 	%p10, %r14, 0;
	@%p10 bra 	$L__BB1_13;
	mul.wide.u32 	%rd26, %r35, 8;
	add.s64 	%rd30, %rd1, %rd26;
	add.s32 	%r38, %r35, %r2;
	neg.s32 	%r37, %r14;
$L__BB1_12:
	.pragma "nounroll";
	mul.wide.s32 	%rd27, %r38, 8;
	add.s64 	%rd28, %rd2, %rd27;
	ld.global.f64 	%fd92, [%rd28];
	ld.global.f64 	%fd93, [%rd30];
	fma.rn.f64 	%fd95, %fd92, %fd93, %fd95;
	st.global.f64 	[%rd3], %fd95;
	add.s64 	%rd30, %rd30, 8;
	add.s32 	%r38, %r38, 1;
	add.s32 	%r37, %r37, 1;
	setp.ne.s32 	%p11, %r37, 0;
	@%p11 bra 	$L__BB1_12;
$L__BB1_13:
	ret;

}


// ===== COMPILED SASS (sm_100) =====

	.target	sm_100

	.elftype	@"ET_EXEC"


//--------------------- .note.nv.tkinfo           --------------------------
	.section	.note.nv.tkinfo,"",@"SHT_NOTE"
	.sectionflags	@"SHF_NOTE_NV_TKINFO"
	.tkinfo
        /*0018*/ 	.word	0x00000002
        /*0030*/ 	.string	""
        /*0030*/ 	.string	"ptxas"
        /*0030*/ 	.string	"Cuda compilation tools, release 13.0, V13.0.88"
        /*0030*/ 	.string	"Build cuda_13.0.r13.0/compiler.36424714_0"
        /*0030*/ 	.string	"-arch sm_100 -m 64 "



//--------------------- .note.nv.cuinfo           --------------------------
	.section	.note.nv.cuinfo,"",@"SHT_NOTE"
	.sectionflags	@"SHF_NOTE_NV_CUINFO"
        /*0018*/ 	.short	0x0002
        /*001a*/ 	.short	0x0064
        /*001c*/ 	.short	0x0082
	.zero		2


//--------------------- .nv.info                  --------------------------
	.section	.nv.info,"",@"SHT_CUDA_INFO"
	.align	4


	//----- nvinfo : EIATTR_REGCOUNT
	.align		4
        /*0000*/ 	.byte	0x04, 0x2f
        /*0002*/ 	.short	(.L_1 - .L_0)
	.align		4
.L_0:
        /*0004*/ 	.word	index@(_Z10multiplyMVPdS_S_i)
        /*0008*/ 	.word	0x00000022


	//----- nvinfo : EIATTR_FRAME_SIZE
	.align		4
.L_1:
        /*000c*/ 	.byte	0x04, 0x11
        /*000e*/ 	.short	(.L_3 - .L_2)
	.align		4
.L_2:
        /*0010*/ 	.word	index@(_Z10multiplyMVPdS_S_i)
        /*0014*/ 	.word	0x00000000


	//----- nvinfo : EIATTR_REGCOUNT
	.align		4
.L_3:
        /*0018*/ 	.byte	0x04, 0x2f
        /*001a*/ 	.short	(.L_5 - .L_4)
	.align		4
.L_4:
        /*001c*/ 	.word	index@(_Z18multiplyMVLeftOverPdS_S_ii)
        /*0020*/ 	.word	0x0000001a


	//----- nvinfo : EIATTR_FRAME_SIZE
	.align		4
.L_5:
        /*0024*/ 	.byte	0x04, 0x11
        /*0026*/ 	.short	(.L_7 - .L_6)
	.align		4
.L_6:
        /*0028*/ 	.word	index@(_Z18multiplyMVLeftOverPdS_S_ii)
        /*002c*/ 	.word	0x00000000


	//----- nvinfo : EIATTR_MIN_STACK_SIZE
	.align		4
.L_7:
        /*0030*/ 	.byte	0x04, 0x12
        /*0032*/ 	.short	(.L_9 - .L_8)
	.align		4
.L_8:
        /*0034*/ 	.word	index@(_Z18multiplyMVLeftOverPdS_S_ii)
        /*0038*/ 	.word	0x00000000


	//----- nvinfo : EIATTR_MIN_STACK_SIZE
	.align		4
.L_9:
        /*003c*/ 	.byte	0x04, 0x12
        /*003e*/ 	.short	(.L_11 - .L_10)
	.align		4
.L_10:
        /*0040*/ 	.word	index@(_Z10multiplyMVPdS_S_i)
        /*0044*/ 	.word	0x00000000
.L_11:


//--------------------- .nv.compat                --------------------------
	.section	.nv.compat,"",@"SHT_CUDA_COMPAT_INFO"
	.align	4
        /*0000*/ 	.byte	0x02, 0x09, 0x00, 0x00, 0x02, 0x02, 0x01, 0x00, 0x02, 0x05, 0x05, 0x00, 0x03, 0x07, 0x01, 0x01
        /*0010*/ 	.byte	0x02, 0x03, 0x00, 0x00, 0x02, 0x06, 0x01, 0x00, 0x04, 0x0b, 0x08, 0x00, 0x01, 0x00, 0x00, 0x00
        /*0020*/ 	.byte	0x00, 0x00, 0x00, 0x00


//--------------------- .nv.info._Z18multiplyMVLeftOverPdS_S_ii --------------------------
	.section	.nv.info._Z18multiplyMVLeftOverPdS_S_ii,"",@"SHT_CUDA_INFO"
	.sectionflags	@""
	.align	4


	//----- nvinfo : EIATTR_CUDA_API_VERSION
	.align		4
        /*0000*/ 	.byte	0x04, 0x37
        /*0002*/ 	.short	(.L_13 - .L_12)
.L_12:
        /*0004*/ 	.word	0x00000082


	//----- nvinfo : EIATTR_KPARAM_INFO
	.align		4
.L_13:
        /*0008*/ 	.byte	0x04, 0x17
        /*000a*/ 	.short	(.L_15 - .L_14)
.L_14:
        /*000c*/ 	.word	0x00000000
        /*0010*/ 	.short	0x0004
        /*0012*/ 	.short	0x001c
        /*0014*/ 	.byte	0x00, 0xf0, 0x11, 0x00


	//----- nvinfo : EIATTR_KPARAM_INFO
	.align		4
.L_15:
        /*0018*/ 	.byte	0x04, 0x17
        /*001a*/ 	.short	(.L_17 - .L_16)
.L_16:
        /*001c*/ 	.word	0x00000000
        /*0020*/ 	.short	0x0003
        /*0022*/ 	.short	0x0018
        /*0024*/ 	.byte	0x00, 0xf0, 0x11, 0x00


	//----- nvinfo : EIATTR_KPARAM_INFO
	.align		4
.L_17:
        /*0028*/ 	.byte	0x04, 0x17
        /*002a*/ 	.short	(.L_19 - .L_18)
.L_18:
        /*002c*/ 	.word	0x00000000
        /*0030*/ 	.short	0x0002
        /*0032*/ 	.short	0x0010
        /*0034*/ 	.byte	0x00, 0xf5, 0x21, 0x00


	//----- nvinfo : EIATTR_KPARAM_INFO
	.align		4
.L_19:
        /*0038*/ 	.byte	0x04, 0x17
        /*003a*/ 	.short	(.L_21 - .L_20)
.L_20:
        /*003c*/ 	.word	0x00000000
        /*0040*/ 	.short	0x0001
        /*0042*/ 	.short	0x0008
        /*0044*/ 	.byte	0x00, 0xf5, 0x21, 0x00


	//----- nvinfo : EIATTR_KPARAM_INFO
	.align		4
.L_21:
        /*0048*/ 	.byte	0x04, 0x17
        /*004a*/ 	.short	(.L_23 - .L_22)
.L_22:
        /*004c*/ 	.word	0x00000000
        /*0050*/ 	.short	0x0000
        /*0052*/ 	.short	0x0000
        /*0054*/ 	.byte	0x00, 0xf5, 0x21, 0x00


	//----- nvinfo : EIATTR_SPARSE_MMA_MASK
	.align		4
.L_23:
        /*0058*/ 	.byte	0x03, 0x50
        /*005a*/ 	.short	0x0000


	//----- nvinfo : EIATTR_MAXREG_COUNT
	.align		4
        /*005c*/ 	.byte	0x03, 0x1b
        /*005e*/ 	.short	0x00ff


	//----- nvinfo : EIATTR_MERCURY_ISA_VERSION
	.align		4
        /*0060*/ 	.byte	0x03, 0x5f
        /*0062*/ 	.short	0x0101


	//----- nvinfo : EIATTR_VRC_CTA_INIT_COUNT
	.align		4
        /*0064*/ 	.byte	0x02, 0x4a
	.zero		1
	.zero		1


	//----- nvinfo : EIATTR_EXIT_INSTR_OFFSETS
	.align		4
        /*0068*/ 	.byte	0x04, 0x1c
        /*006a*/ 	.short	(.L_25 - .L_24)


	//   ....[0]....
.L_24:
        /*006c*/ 	.word	0x00000090


	//   ....[1]....
        /*0070*/ 	.word	0x00000690


	//   ....[2]....
        /*0074*/ 	.word	0x00000940


	//   ....[3]....
        /*0078*/ 	.word	0x00000af0


	//   ....[4]....
        /*007c*/ 	.word	0x00000c40


	//----- nvinfo : EIATTR_CBANK_PARAM_SIZE
	.align		4
.L_25:
        /*0080*/ 	.byte	0x03, 0x19
        /*0082*/ 	.short	0x0020


	//----- nvinfo : EIATTR_PARAM_CBANK
	.align		4
        /*0084*/ 	.byte	0x04, 0x0a
        /*0086*/ 	.short	(.L_27 - .L_26)
	.align		4
.L_26:
        /*0088*/ 	.word	index@(.nv.constant0._Z18multiplyMVLeftOverPdS_S_ii)
        /*008c*/ 	.short	0x0380
        /*008e*/ 	.short	0x0020


	//----- nvinfo : EIATTR_SW_WAR
	.align		4
.L_27:
        /*0090*/ 	.byte	0x04, 0x36
        /*0092*/ 	.short	(.L_29 - .L_28)
.L_28:
        /*0094*/ 	.word	0x00000008
.L_29:


//--------------------- .nv.info._Z10multiplyMVPdS_S_i --------------------------
	.section	.nv.info._Z10multiplyMVPdS_S_i,"",@"SHT_CUDA_INFO"
	.sectionflags	@""
	.align	4


	//----- nvinfo : EIATTR_CUDA_API_VERSION
	.align		4
        /*0000*/ 	.byte	0x04, 0x37
        /*0002*/ 	.short	(.L_31 - .L_30)
.L_30:
        /*0004*/ 	.word	0x00000082


	//----- nvinfo : EIATTR_KPARAM_INFO
	.align		4
.L_31:
        /*0008*/ 	.byte	0x04, 0x17
        /*000a*/ 	.short	(.L_33 - .L_32)
.L_32:
        /*000c*/ 	.word	0x00000000
        /*0010*/ 	.short	0x0003
        /*0012*/ 	.short	0x0018
        /*0014*/ 	.byte	0x00, 0xf0, 0x11, 0x00


	//----- nvinfo : EIATTR_KPARAM_INFO
	.align		4
.L_33:
        /*0018*/ 	.byte	0x04, 0x17
        /*001a*/ 	.short	(.L_35 - .L_34)
.L_34:
        /*001c*/ 	.word	0x00000000
        /*0020*/ 	.short	0x0002
        /*0022*/ 	.short	0x0010
        /*0024*/ 	.byte	0x00, 0xf5, 0x21, 0x00


	//----- nvinfo : EIATTR_KPARAM_INFO
	.align		4
.L_35:
        /*0028*/ 	.byte	0x04, 0x17
        /*002a*/ 	.short	(.L_37 - .L_36)
.L_36:
        /*002c*/ 	.word	0x00000000
        /*0030*/ 	.short	0x0001
        /*0032*/ 	.short	0x0008
        /*0034*/ 	.byte	0x00, 0xf5, 0x21, 0x00


	//----- nvinfo : EIATTR_KPARAM_INFO
	.align		4
.L_37:
        /*0038*/ 	.byte	0x04, 0x17
        /*003a*/ 	.short	(.L_39 - .L_38)
.L_38:
        /*003c*/ 	.word	0x00000000
        /*0040*/ 	.short	0x0000
        /*0042*/ 	.short	0x0000
        /*0044*/ 	.byte	0x00, 0xf5, 0x21, 0x00


	//----- nvinfo : EIATTR_SPARSE_MMA_MASK
	.align		4
.L_39:
        /*0048*/ 	.byte	0x03, 0x50
        /*004a*/ 	.short	0x0000


	//----- nvinfo : EIATTR_MAXREG_COUNT
	.align		4
        /*004c*/ 	.byte	0x03, 0x1b
        /*004e*/ 	.short	0x00ff


	//----- nvinfo : EIATTR_MERCURY_ISA_VERSION
	.align		4
        /*0050*/ 	.byte	0x03, 0x5f
        /*0052*/ 	.short	0x0101


	//----- nvinfo : EIATTR_VRC_CTA_INIT_COUNT
	.align		4
        /*0054*/ 	.byte	0x02, 0x4a
	.zero		1
	.zero		1


	//----- nvinfo : EIATTR_EXIT_INSTR_OFFSETS
	.align		4
        /*0058*/ 	.byte	0x04, 0x1c
        /*005a*/ 	.short	(.L_41 - .L_40)


	//   ....[0]....
.L_40:
        /*005c*/ 	.word	0x000000c0


	//   ....[1]....
        /*0060*/ 	.word	0x00000710


	//   ....[2]....
        /*0064*/ 	.word	0x000009f0


	//   ....[3]....
        /*0068*/ 	.word	0x00000b80


	//   ....[4]....
        /*006c*/ 	.word	0x00000ba0


	//   ....[5]....
        /*0070*/ 	.word	0x00000bc0


	//   ....[6]....
        /*0074*/ 	.word	0x00001190


	//----- nvinfo : EIATTR_CRS_STACK_SIZE
	.align		4
.L_41:
        /*0078*/ 	.byte	0x04, 0x1e
        /*007a*/ 	.short	(.L_43 - .L_42)
.L_42:
        /*007c*/ 	.word	0x00000000


	//----- nvinfo : EIATTR_CBANK_PARAM_SIZE
	.align		4
.L_43:
        /*0080*/ 	.byte	0x03, 0x19
        /*0082*/ 	.short	0x001c


	//----- nvinfo : EIATTR_PARAM_CBANK
	.align		4
        /*0084*/ 	.byte	0x04, 0x0a
        /*0086*/ 	.short	(.L_45 - .L_44)
	.align		4
.L_44:
        /*0088*/ 	.word	index@(.nv.constant0._Z10multiplyMVPdS_S_i)
        /*008c*/ 	.short	0x0380
        /*008e*/ 	.short	0x001c


	//----- nvinfo : EIATTR_SW_WAR
	.align		4
.L_45:
        /*0090*/ 	.byte	0x04, 0x36
        /*0092*/ 	.short	(.L_47 - .L_46)
.L_46:
        /*0094*/ 	.word	0x00000008
.L_47:


//--------------------- .nv.callgraph             --------------------------
	.section	.nv.callgraph,"",@"SHT_CUDA_CALLGRAPH"
	.align	4
	.sectionentsize	8
	.align		4
        /*0000*/ 	.word	0x00000000
	.align		4
        /*0004*/ 	.word	0xffffffff
	.align		4
        /*0008*/ 	.word	0x00000000
	.align		4
        /*000c*/ 	.word	0xfffffffe
	.align		4
        /*0010*/ 	.word	0x00000000
	.align		4
        /*0014*/ 	.word	0xfffffffd
	.align		4
        /*0018*/ 	.word	0x00000000
	.align		4
        /*001c*/ 	.word	0xfffffffc


//--------------------- .text._Z18multiplyMVLeftOverPdS_S_ii --------------------------
	.section	.text._Z18multiplyMVLeftOverPdS_S_ii,"ax",@progbits
	.align	128
        .global         _Z18multiplyMVLeftOverPdS_S_ii
        .type           _Z18multiplyMVLeftOverPdS_S_ii,@function
        .size           _Z18multiplyMVLeftOverPdS_S_ii,(.L_x_18 - _Z18multiplyMVLeftOverPdS_S_ii)
        .other          _Z18multiplyMVLeftOverPdS_S_ii,@"STO_CUDA_ENTRY STV_DEFAULT"
_Z18multiplyMVLeftOverPdS_S_ii:
.text._Z18multiplyMVLeftOverPdS_S_ii:
[----:B------:R-:W-:Y:S01]  /*0000*/  LDC R1, c[0x0][0x37c] ;  /* 0x0000df00ff017b82 */ /* 0x000fe20000000800 */
[----:B------:R-:W0:Y:S07]  /*0010*/  S2R R3, SR_TID.X ;  /* 0x0000000000037919 */ /* 0x000e2e0000002100 */
[----:B------:R-:W0:Y:S08]  /*0020*/  S2UR UR4, SR_CTAID.X ;  /* 0x00000000000479c3 */ /* 0x000e300000002500 */
[----:B------:R-:W0:Y:S08]  /*0030*/  LDC R0, c[0x0][0x360] ;  /* 0x0000d800ff007b82 */ /* 0x000e300000000800 */
[----:B------:R-:W1:Y:S01]  /*0040*/  LDC.64 R6, c[0x0][0x398] ;  /* 0x0000e600ff067b82 */ /* 0x000e620000000a00 */
[----:B0-----:R-:W-:-:S04]  /*0050*/  IMAD R0, R0, UR4, R3 ;  /* 0x0000000400007c24 */ /* 0x001fc8000f8e0203 */
[----:B-1----:R-:W-:Y:S01]  /*0060*/  IMAD.IADD R7, R0, 0x1, R7 ;  /* 0x0000000100077824 */ /* 0x002fe200078e0207 */
[----:B------:R-:W-:-:S04]  /*0070*/  ISETP.GE.AND P0, PT, R6, 0x1, PT ;  /* 0x000000010600780c */ /* 0x000fc80003f06270 */
[----:B------:R-:W-:-:S13]  /*0080*/  ISETP.GE.OR P0, PT, R7, R6, !P0 ;  /* 0x000000060700720c */ /* 0x000fda0004706670 */
[----:B------:R-:W-:Y:S05]  /*0090*/  @P0 EXIT ;  /* 0x000000000000094d */ /* 0x000fea0003800000 */
[----:B------:R-:W0:Y:S01]  /*00a0*/  LDC.64 R2, c[0x0][0x390] ;  /* 0x0000e400ff027b82 */ /* 0x000e220000000a00 */
[----:B------:R-:W1:Y:S01]  /*00b0*/  LDCU.64 UR12, c[0x0][0x358] ;  /* 0x00006b00ff0c77ac */ /* 0x000e620008000a00 */
[C---:B------:R-:W-:Y:S02]  /*00c0*/  ISETP.GE.U32.AND P1, PT, R6.reuse, 0x10, PT ;  /* 0x000000100600780c */ /* 0x040fe40003f26070 */
[----:B------:R-:W-:Y:S01]  /*00d0*/  LOP3.LUT R13, R6, 0xf, RZ, 0xc0, !PT ;  /* 0x0000000f060d7812 */ /* 0x000fe200078ec0ff */
[----:B------:R-:W-:-:S03]  /*00e0*/  IMAD R0, R7, R6, RZ ;  /* 0x0000000607007224 */ /* 0x000fc600078e02ff */
[----:B------:R-:W-:Y:S01]  /*00f0*/  ISETP.NE.AND P0, PT, R13, RZ, PT ;  /* 0x000000ff0d00720c */ /* 0x000fe20003f05270 */
[----:B0-----:R-:W-:-:S05]  /*0100*/  IMAD.WIDE R2, R7, 0x8, R2 ;  /* 0x0000000807027825 */ /* 0x001fca00078e0202 */
[----:B-1----:R0:W5:Y:S01]  /*0110*/  LDG.E.64 R4, desc[UR12][R2.64] ;  /* 0x0000000c02047981 */ /* 0x002162000c1e1b00 */
[----:B------:R-:W-:Y:S01]  /*0120*/  IMAD.MOV.U32 R7, RZ, RZ, RZ ;  /* 0x000000ffff077224 */ /* 0x000fe200078e00ff */
[----:B------:R-:W-:Y:S06]  /*0130*/  @!P1 BRA `(.L_x_0) ;  /* 0x0000000400549947 */ /* 0x000fec0003800000 */
[----:B------:R-:W1:Y:S01]  /*0140*/  LDCU.128 UR8, c[0x0][0x380] ;  /* 0x00007000ff0877ac */ /* 0x000e620008000c00 */
[----:B------:R-:W-:Y:S02]  /*0150*/  LOP3.LUT R7, R6, 0x7ffffff0, RZ, 0xc0, !PT ;  /* 0x7ffffff006077812 */ /* 0x000fe400078ec0ff */
[----:B------:R-:W-:-:S03]  /*0160*/  MOV R14, R0 ;  /* 0x00000000000e7202 */ /* 0x000fc60000000f00 */
[----:B------:R-:W-:Y:S01]  /*0170*/  IMAD.MOV R12, RZ, RZ, -R7 ;  /* 0x000000ffff0c7224 */ /* 0x000fe200078e0a07 */
[----:B-1----:R-:W-:Y:S02]  /*0180*/  UIADD3 UR4, UP1, UPT, UR10, 0x40, URZ ;  /* 0x000000400a047890 */ /* 0x002fe4000ff3e0ff */
[----:B------:R-:W-:Y:S02]  /*0190*/  UIADD3 UR6, UP0, UPT, UR8, 0x40, URZ ;  /* 0x0000004008067890 */ /* 0x000fe4000ff1e0ff */
[----:B------:R-:W-:Y:S02]  /*01a0*/  UIADD3.X UR5, UPT, UPT, URZ, UR11, URZ, UP1, !UPT ;  /* 0x0000000bff057290 */ /* 0x000fe40008ffe4ff */
[----:B------:R-:W-:Y:S01]  /*01b0*/  IMAD.U32 R15, RZ, RZ, UR4 ;  /* 0x00000004ff0f7e24 */ /* 0x000fe2000f8e00ff */
[----:B------:R-:W-:-:S03]  /*01c0*/  UIADD3.X UR7, UPT, UPT, URZ, UR9, URZ, UP0, !UPT ;  /* 0x00000009ff077290 */ /* 0x000fc600087fe4ff */
[----:B------:R-:W-:-:S09]  /*01d0*/  MOV R16, UR5 ;  /* 0x0000000500107c02 */ /* 0x000fd20008000f00 */
.L_x_1:
[----:B------:R-:W-:Y:S01]  /*01e0*/  IMAD.U32 R10, RZ, RZ, UR6 ;  /* 0x00000006ff0a7e24 */ /* 0x000fe2000f8e00ff */
[----:B------:R-:W-:Y:S01]  /*01f0*/  MOV R8, R15 ;  /* 0x0000000f00087202 */ /* 0x000fe20000000f00 */
[----:B------:R-:W-:Y:S02]  /*0200*/  IMAD.U32 R11, RZ, RZ, UR7 ;  /* 0x00000007ff0b7e24 */ /* 0x000fe4000f8e00ff */
[----:B------:R-:W-:Y:S02]  /*0210*/  IMAD.MOV.U32 R9, RZ, RZ, R16 ;  /* 0x000000ffff097224 */ /* 0x000fe400078e0010 */
[----:B------:R-:W-:-:S03]  /*0220*/  IMAD.WIDE R10, R14, 0x8, R10 ;  /* 0x000000080e0a7825 */ /* 0x000fc600078e020a */
[----:B--2---:R-:W2:Y:S04]  /*0230*/  LDG.E.64 R18, desc[UR12][R8.64+-0x40] ;  /* 0xffffc00c08127981 */ /* 0x004ea8000c1e1b00 */
[----:B------:R-:W2:Y:S02]  /*0240*/  LDG.E.64 R16, desc[UR12][R10.64+-0x40] ;  /* 0xffffc00c0a107981 */ /* 0x000ea4000c1e1b00 */
[----:B--2--5:R-:W-:-:S07]  /*0250*/  DFMA R16, R16, R18, R4 ;  /* 0x000000121010722b */ /* 0x024fce0000000004 */
[----:B------:R1:W-:Y:S04]  /*0260*/  STG.E.64 desc[UR12][R2.64], R16 ;  /* 0x0000001002007986 */ /* 0x0003e8000c101b0c */
[----:B------:R-:W2:Y:S04]  /*0270*/  LDG.E.64 R4, desc[UR12][R10.64+-0x38] ;  /* 0xffffc80c0a047981 */ /* 0x000ea8000c1e1b00 */
[----:B------:R-:W2:Y:S02]  /*0280*/  LDG.E.64 R18, desc[UR12][R8.64+-0x38] ;  /* 0xffffc80c08127981 */ /* 0x000ea4000c1e1b00 */
[----:B--2---:R-:W-:-:S07]  /*0290*/  DFMA R4, R4, R18, R16 ;  /* 0x000000120404722b */ /* 0x004fce0000000010 */
[----:B------:R2:W-:Y:S04]  /*02a0*/  STG.E.64 desc[UR12][R2.64], R4 ;  /* 0x0000000402007986 */ /* 0x0005e8000c101b0c */
[----:B------:R-:W3:Y:S04]  /*02b0*/  LDG.E.64 R18, desc[UR12][R10.64+-0x30] ;  /* 0xffffd00c0a127981 */ /* 0x000ee8000c1e1b00 */
[----:B------:R-:W3:Y:S02]  /*02c0*/  LDG.E.64 R20, desc[UR12][R8.64+-0x30] ;  /* 0xffffd00c08147981 */ /* 0x000ee4000c1e1b00 */
[----:B---3--:R-:W-:-:S07]  /*02d0*/  DFMA R18, R18, R20, R4 ;  /* 0x000000141212722b */ /* 0x008fce0000000004 */
[----:B------:R3:W-:Y:S04]  /*02e0*/  STG.E.64 desc[UR12][R2.64], R18 ;  /* 0x0000001202007986 */ /* 0x0007e8000c101b0c */
[----:B------:R-:W4:Y:S04]  /*02f0*/  LDG.E.64 R20, desc[UR12][R10.64+-0x28] ;  /* 0xffffd80c0a147981 */ /* 0x000f28000c1e1b00 */
[----:B------:R-:W4:Y:S02]  /*0300*/  LDG.E.64 R22, desc[UR12][R8.64+-0x28] ;  /* 0xffffd80c08167981 */ /* 0x000f24000c1e1b00 */
[----:B----4-:R-:W-:-:S07]  /*0310*/  DFMA R20, R20, R22, R18 ;  /* 0x000000161414722b */ /* 0x010fce0000000012 */
[----:B------:R4:W-:Y:S04]  /*0320*/  STG.E.64 desc[UR12][R2.64], R20 ;  /* 0x0000001402007986 */ /* 0x0009e8000c101b0c */
[----:B-1----:R-:W2:Y:S04]  /*0330*/  LDG.E.64 R16, desc[UR12][R10.64+-0x20] ;  /* 0xffffe00c0a107981 */ /* 0x002ea8000c1e1b00 */
[----:B------:R-:W2:Y:S02]  /*0340*/  LDG.E.64 R22, desc[UR12][R8.64+-0x20] ;  /* 0xffffe00c08167981 */ /* 0x000ea4000c1e1b00 */
[----:B--2---:R-:W-:-:S07]  /*0350*/  DFMA R16, R16, R22, R20 ;  /* 0x000000161010722b */ /* 0x004fce0000000014 */
[----:B------:R1:W-:Y:S04]  /*0360*/  STG.E.64 desc[UR12][R2.64], R16 ;  /* 0x0000001002007986 */ /* 0x0003e8000c101b0c */
[----:B------:R-:W2:Y:S04]  /*0370*/  LDG.E.64 R4, desc[UR12][R10.64+-0x18] ;  /* 0xffffe80c0a047981 */ /* 0x000ea8000c1e1b00 */
[----:B------:R-:W2:Y:S02]  /*0380*/  LDG.E.64 R22, desc[UR12][R8.64+-0x18] ;  /* 0xffffe80c08167981 */ /* 0x000ea4000c1e1b00 */
[----:B--2---:R-:W-:-:S07]  /*0390*/  DFMA R4, R4, R22, R16 ;  /* 0x000000160404722b */ /* 0x004fce0000000010 */
[----:B------:R2:W-:Y:S04]  /*03a0*/  STG.E.64 desc[UR12][R2.64], R4 ;  /* 0x0000000402007986 */ /* 0x0005e8000c101b0c */
[----:B---3--:R-:W3:Y:S04]  /*03b0*/  LDG.E.64 R18, desc[UR12][R10.64+-0x10] ;  /* 0xfffff00c0a127981 */ /* 0x008ee8000c1e1b00 */
[----:B------:R-:W3:Y:S02]  /*03c0*/  LDG.E.64 R22, desc[UR12][R8.64+-0x10] ;  /* 0xfffff00c08167981 */ /* 0x000ee4000c1e1b00 */
[----:B---3--:R-:W-:-:S07]  /*03d0*/  DFMA R18, R18, R22, R4 ;  /* 0x000000161212722b */ /* 0x008fce0000000004 */
[----:B------:R3:W-:Y:S04]  /*03e0*/  STG.E.64 desc[UR12][R2.64], R18 ;  /* 0x0000001202007986 */ /* 0x0007e8000c101b0c */
[----:B----4-:R-:W4:Y:S04]  /*03f0*/  LDG.E.64 R20, desc[UR12][R10.64+-0x8] ;  /* 0xfffff80c0a147981 */ /* 0x010f28000c1e1b00 */
        /* <DEDUP_REMOVED lines=27> */
[----:B------:R-:W4:Y:S04]  /*05b0*/  LDG.E.64 R4, desc[UR12][R10.64+0x30] ;  /* 0x0000300c0a047981 */ /* 0x000f28000c1e1b00 */
[----:B---3--:R-:W4:Y:S01]  /*05c0*/  LDG.E.64 R18, desc[UR12][R8.64+0x30] ;  /* 0x0000300c08127981 */ /* 0x008f22000c1e1b00 */
[----:B------:R-:W-:Y:S01]  /*05d0*/  VIADD R12, R12, 0x10 ;  /* 0x000000100c0c7836 */ /* 0x000fe20000000000 */
[----:B----4-:R-:W-:-:S07]  /*05e0*/  DFMA R18, R4, R18, R22 ;  /* 0x000000120412722b */ /* 0x010fce0000000016 */
[----:B------:R2:W-:Y:S04]  /*05f0*/  STG.E.64 desc[UR12][R2.64], R18 ;  /* 0x0000001202007986 */ /* 0x0005e8000c101b0c */
[----:B------:R-:W3:Y:S04]  /*0600*/  LDG.E.64 R4, desc[UR12][R10.64+0x38] ;  /* 0x0000380c0a047981 */ /* 0x000ee8000c1e1b00 */
[----:B------:R-:W3:Y:S01]  /*0610*/  LDG.E.64 R20, desc[UR12][R8.64+0x38] ;  /* 0x0000380c08147981 */ /* 0x000ee2000c1e1b00 */
[----:B------:R-:W-:Y:S01]  /*0620*/  ISETP.NE.AND P1, PT, R12, RZ, PT ;  /* 0x000000ff0c00720c */ /* 0x000fe20003f25270 */
[----:B------:R-:W-:Y:S01]  /*0630*/  VIADD R14, R14, 0x10 ;  /* 0x000000100e0e7836 */ /* 0x000fe20000000000 */
[----:B------:R-:W-:-:S04]  /*0640*/  IADD3 R15, P2, PT, R8, 0x80, RZ ;  /* 0x00000080080f7810 */ /* 0x000fc80007f5e0ff */
[----:B-1----:R-:W-:Y:S01]  /*0650*/  IADD3.X R16, PT, PT, RZ, R9, RZ, P2, !PT ;  /* 0x00000009ff107210 */ /* 0x002fe200017fe4ff */
[----:B---3--:R-:W-:-:S07]  /*0660*/  DFMA R4, R4, R20, R18 ;  /* 0x000000140404722b */ /* 0x008fce0000000012 */
[----:B------:R2:W-:Y:S01]  /*0670*/  STG.E.64 desc[UR12][R2.64], R4 ;  /* 0x0000000402007986 */ /* 0x0005e2000c101b0c */
[----:B------:R-:W-:Y:S05]  /*0680*/  @P1 BRA `(.L_x_1) ;  /* 0xfffffff800d41947 */ /* 0x000fea000383ffff */
.L_x_0:
[----:B------:R-:W-:Y:S05]  /*0690*/  @!P0 EXIT ;  /* 0x000000000000894d */ /* 0x000fea0003800000 */
[----:B------:R-:W-:Y:S02]  /*06a0*/  ISETP.GE.U32.AND P0, PT, R13, 0x8, PT ;  /* 0x000000080d00780c */ /* 0x000fe40003f06070 */
[----:B------:R-:W-:-:S04]  /*06b0*/  LOP3.LUT R16, R6, 0x7, RZ, 0xc0, !PT ;  /* 0x0000000706107812 */ /* 0x000fc800078ec0ff */
[----:B------:R-:W-:-:S07]  /*06c0*/  ISETP.NE.AND P1, PT, R16, RZ, PT ;  /* 0x000000ff1000720c */ /* 0x000fce0003f25270 */
[----:B------:R-:W-:Y:S06]  /*06d0*/  @!P0 BRA `(.L_x_2) ;  /* 0x0000000000988947 */ /* 0x000fec0003800000 */
[----:B------:R-:W1:Y:S01]  /*06e0*/  LDC.64 R8, c[0x0][0x380] ;  /* 0x0000e000ff087b82 */ /* 0x000e620000000a00 */
[----:B------:R-:W-:-:S07]  /*06f0*/  IADD3 R13, PT, PT, R0, R7, RZ ;  /* 0x00000007000d7210 */ /* 0x000fce0007ffe0ff */
[----:B------:R-:W3:Y:S01]  /*0700*/  LDC.64 R10, c[0x0][0x388] ;  /* 0x0000e200ff0a7b82 */ /* 0x000ee20000000a00 */
[----:B-1----:R-:W-:-:S05]  /*0710*/  IMAD.WIDE R8, R13, 0x8, R8 ;  /* 0x000000080d087825 */ /* 0x002fca00078e0208 */
[----:B------:R-:W4:Y:S01]  /*0720*/  LDG.E.64 R12, desc[UR12][R8.64] ;  /* 0x0000000c080c7981 */ /* 0x000f22000c1e1b00 */
[----:B---3--:R-:W-:-:S05]  /*0730*/  IMAD.WIDE.U32 R10, R7, 0x8, R10 ;  /* 0x00000008070a7825 */ /* 0x008fca00078e000a */
[----:B------:R-:W4:Y:S02]  /*0740*/  LDG.E.64 R14, desc[UR12][R10.64] ;  /* 0x0000000c0a0e7981 */ /* 0x000f24000c1e1b00 */
[----:B----45:R-:W-:-:S07]  /*0750*/  DFMA R12, R12, R14, R4 ;  /* 0x0000000e0c0c722b */ /* 0x030fce0000000004 */
[----:B------:R1:W-:Y:S04]  /*0760*/  STG.E.64 desc[UR12][R2.64], R12 ;  /* 0x0000000c02007986 */ /* 0x0003e8000c101b0c */
[----:B--2---:R-:W2:Y:S04]  /*0770*/  LDG.E.64 R4, desc[UR12][R8.64+0x8] ;  /* 0x0000080c08047981 */ /* 0x004ea8000c1e1b00 */
        /* <DEDUP_REMOVED lines=19> */
[----:B------:R-:W2:Y:S04]  /*08b0*/  LDG.E.64 R4, desc[UR12][R8.64+0x30] ;  /* 0x0000300c08047981 */ /* 0x000ea8000c1e1b00 */
[----:B---3--:R-:W2:Y:S02]  /*08c0*/  LDG.E.64 R14, desc[UR12][R10.64+0x30] ;  /* 0x0000300c0a0e7981 */ /* 0x008ea4000c1e1b00 */
[----:B--2---:R-:W-:-:S07]  /*08d0*/  DFMA R14, R4, R14, R20 ;  /* 0x0000000e040e722b */ /* 0x004fce0000000014 */
[----:B------:R1:W-:Y:S04]  /*08e0*/  STG.E.64 desc[UR12][R2.64], R14 ;  /* 0x0000000e02007986 */ /* 0x0003e8000c101b0c */
[----:B------:R-:W2:Y:S04]  /*08f0*/  LDG.E.64 R4, desc[UR12][R8.64+0x38] ;  /* 0x0000380c08047981 */ /* 0x000ea8000c1e1b00 */
[----:B----4-:R-:W2:Y:S01]  /*0900*/  LDG.E.64 R18, desc[UR12][R10.64+0x38] ;  /* 0x0000380c0a127981 */ /* 0x010ea2000c1e1b00 */
[----:B------:R-:W-:Y:S01]  /*0910*/  VIADD R7, R7, 0x8 ;  /* 0x0000000807077836 */ /* 0x000fe20000000000 */
[----:B--2---:R-:W-:-:S07]  /*0920*/  DFMA R4, R4, R18, R14 ;  /* 0x000000120404722b */ /* 0x004fce000000000e */
[----:B------:R1:W-:Y:S04]  /*0930*/  STG.E.64 desc[UR12][R2.64], R4 ;  /* 0x0000000402007986 */ /* 0x0003e8000c101b0c */
.L_x_2:
[----:B------:R-:W-:Y:S05]  /*0940*/  @!P1 EXIT ;  /* 0x000000000000994d */ /* 0x000fea0003800000 */
[----:B------:R-:W-:Y:S02]  /*0950*/  ISETP.GE.U32.AND P0, PT, R16, 0x4, PT ;  /* 0x000000041000780c */ /* 0x000fe40003f06070 */
[----:B------:R-:W-:-:S04]  /*0960*/  LOP3.LUT R6, R6, 0x3, RZ, 0xc0, !PT ;  /* 0x0000000306067812 */ /* 0x000fc800078ec0ff */
[----:B------:R-:W-:-:S07]  /*0970*/  ISETP.NE.AND P1, PT, R6, RZ, PT ;  /* 0x000000ff0600720c */ /* 0x000fce0003f25270 */
[----:B------:R-:W-:Y:S06]  /*0980*/  @!P0 BRA `(.L_x_3) ;  /* 0x0000000000588947 */ /* 0x000fec0003800000 */
[----:B------:R-:W3:Y:S01]  /*0990*/  LDC.64 R10, c[0x0][0x380] ;  /* 0x0000e000ff0a7b82 */ /* 0x000ee20000000a00 */
[----:B-1----:R-:W-:-:S07]  /*09a0*/  IADD3 R13, PT, PT, R0, R7, RZ ;  /* 0x00000007000d7210 */ /* 0x002fce0007ffe0ff */
[----:B------:R-:W1:Y:S01]  /*09b0*/  LDC.64 R8, c[0x0][0x388] ;  /* 0x0000e200ff087b82 */ /* 0x000e620000000a00 */
[----:B---3--:R-:W-:-:S05]  /*09c0*/  IMAD.WIDE R10, R13, 0x8, R10 ;  /* 0x000000080d0a7825 */ /* 0x008fca00078e020a */
[----:B------:R-:W3:Y:S01]  /*09d0*/  LDG.E.64 R12, desc[UR12][R10.64] ;  /* 0x0000000c0a0c7981 */ /* 0x000ee2000c1e1b00 */
[----:B-1----:R-:W-:-:S05]  /*09e0*/  IMAD.WIDE.U32 R8, R7, 0x8, R8 ;  /* 0x0000000807087825 */ /* 0x002fca00078e0008 */
[----:B------:R-:W3:Y:S02]  /*09f0*/  LDG.E.64 R14, desc[UR12][R8.64] ;  /* 0x0000000c080e7981 */ /* 0x000ee4000c1e1b00 */
[----:B---3-5:R-:W-:-:S07]  /*0a00*/  DFMA R12, R12, R14, R4 ;  /* 0x0000000e0c0c722b */ /* 0x028fce0000000004 */
[----:B------:R3:W-:Y:S04]  /*0a10*/  STG.E.64 desc[UR12][R2.64], R12 ;  /* 0x0000000c02007986 */ /* 0x0007e8000c101b0c */
[----:B--2---:R-:W2:Y:S04]  /*0a20*/  LDG.E.64 R4, desc[UR12][R10.64+0x8] ;  /* 0x0000080c0a047981 */ /* 0x004ea8000c1e1b00 */
        /* <DEDUP_REMOVED lines=8> */
[----:B------:R-:W2:Y:S01]  /*0ab0*/  LDG.E.64 R18, desc[UR12][R8.64+0x18] ;  /* 0x0000180c08127981 */ /* 0x000ea2000c1e1b00 */
[----:B------:R-:W-:Y:S01]  /*0ac0*/  VIADD R7, R7, 0x4 ;  /* 0x0000000407077836 */ /* 0x000fe20000000000 */
[----:B--2---:R-:W-:-:S07]  /*0ad0*/  DFMA R4, R4, R18, R16 ;  /* 0x000000120404722b */ /* 0x004fce0000000010 */
[----:B------:R3:W-:Y:S04]  /*0ae0*/  STG.E.64 desc[UR12][R2.64], R4 ;  /* 0x0000000402007986 */ /* 0x0007e8000c101b0c */
.L_x_3:
[----:B------:R-:W-:Y:S05]  /*0af0*/  @!P1 EXIT ;  /* 0x000000000000994d */ /* 0x000fea0003800000 */
[----:B------:R-:W4:Y:S01]  /*0b00*/  LDC.64 R10, c[0x0][0x388] ;  /* 0x0000e200ff0a7b82 */ /* 0x000f220000000a00 */
[----:B-1-3--:R-:W-:Y:S01]  /*0b10*/  IADD3 R13, PT, PT, R0, R7, RZ ;  /* 0x00000007000d7210 */ /* 0x00afe20007ffe0ff */
[----:B------:R-:W-:-:S06]  /*0b20*/  IMAD.MOV R0, RZ, RZ, -R6 ;  /* 0x000000ffff007224 */ /* 0x000fcc00078e0a06 */
[----:B------:R-:W1:Y:S01]  /*0b30*/  LDC.64 R8, c[0x0][0x380] ;  /* 0x0000e000ff087b82 */ /* 0x000e620000000a00 */
[----:B----4-:R-:W-:-:S04]  /*0b40*/  IMAD.WIDE.U32 R10, R7, 0x8, R10 ;  /* 0x00000008070a7825 */ /* 0x010fc800078e000a */
[----:B------:R-:W-:Y:S01]  /*0b50*/  IMAD.MOV.U32 R12, RZ, RZ, R10 ;  /* 0x000000ffff0c7224 */ /* 0x000fe200078e000a */
[----:B------:R-:W-:-:S07]  /*0b60*/  MOV R15, R11 ;  /* 0x0000000b000f7202 */ /* 0x000fce0000000f00 */
.L_x_4:
[----:B-1----:R-:W-:Y:S01]  /*0b70*/  IMAD.WIDE R6, R13, 0x8, R8 ;  /* 0x000000080d067825 */ /* 0x002fe200078e0208 */
[----:B------:R-:W-:-:S03]  /*0b80*/  MOV R10, R12 ;  /* 0x0000000c000a7202 */ /* 0x000fc60000000f00 */
[----:B------:R-:W-:Y:S02]  /*0b90*/  IMAD.MOV.U32 R11, RZ, RZ, R15 ;  /* 0x000000ffff0b7224 */ /* 0x000fe400078e000f */
[----:B------:R-:W2:Y:S04]  /*0ba0*/  LDG.E.64 R6, desc[UR12][R6.64] ;  /* 0x0000000c06067981 */ /* 0x000ea8000c1e1b00 */
[----:B------:R-:W2:Y:S01]  /*0bb0*/  LDG.E.64 R10, desc[UR12][R10.64] ;  /* 0x0000000c0a0a7981 */ /* 0x000ea2000c1e1b00 */
[----:B------:R-:W-:Y:S01]  /*0bc0*/  IADD3 R0, PT, PT, R0, 0x1, RZ ;  /* 0x0000000100007810 */ /* 0x000fe20007ffe0ff */
[----:B------:R-:W-:Y:S01]  /*0bd0*/  VIADD R13, R13, 0x1 ;  /* 0x000000010d0d7836 */ /* 0x000fe20000000000 */
[----:B------:R-:W-:Y:S02]  /*0be0*/  IADD3 R12, P1, PT, R12, 0x8, RZ ;  /* 0x000000080c0c7810 */ /* 0x000fe40007f3e0ff */
[----:B------:R-:W-:-:S02]  /*0bf0*/  ISETP.NE.AND P0, PT, R0, RZ, PT ;  /* 0x000000ff0000720c */ /* 0x000fc40003f05270 */
[----:B------:R-:W-:Y:S01]  /*0c00*/  IADD3.X R15, PT, PT, RZ, R15, RZ, P1, !PT ;  /* 0x0000000fff0f7210 */ /* 0x000fe20000ffe4ff */
[----:B--23-5:R-:W-:-:S07]  /*0c10*/  DFMA R4, R6, R10, R4 ;  /* 0x0000000a0604722b */ /* 0x02cfce0000000004 */
[----:B------:R3:W-:Y:S03]  /*0c20*/  STG.E.64 desc[UR12][R2.64], R4 ;  /* 0x0000000402007986 */ /* 0x0007e6000c101b0c */
[----:B------:R-:W-:Y:S05]  /*0c30*/  @P0 BRA `(.L_x_4) ;  /* 0xfffffffc00cc0947 */ /* 0x000fea000383ffff */
[----:B------:R-:W-:Y:S05]  /*0c40*/  EXIT ;  /* 0x000000000000794d */ /* 0x000fea0003800000 */
.L_x_5:
[----:B------:R-:W-:-:S00]  /*0c50*/  BRA `(.L_x_5) ;  /* 0xfffffffc00fc7947 */ /* 0x000fc0000383ffff */
[----:B------:R-:W-:-:S00]  /*0c60*/  NOP ;  /* 0x0000000000007918 */ /* 0x000fc00000000000 */
        /* <DEDUP_REMOVED lines=9> */
.L_x_18:


//--------------------- .text._Z10multiplyMVPdS_S_i --------------------------
	.section	.text._Z10multiplyMVPdS_S_i,"ax",@progbits
	.align	128
        .global         _Z10multiplyMVPdS_S_i
        .type           _Z10multiplyMVPdS_S_i,@function
        .size           _Z10multiplyMVPdS_S_i,(.L_x_19 - _Z10multiplyMVPdS_S_i)
        .other          _Z10multiplyMVPdS_S_i,@"STO_CUDA_ENTRY STV_DEFAULT"
_Z10multiplyMVPdS_S_i:
.text._Z10multiplyMVPdS_S_i:
[----:B------:R-:W-:Y:S01]  /*0000*/  LDC R1, c[0x0][0x37c] ;  /* 0x0000df00ff017b82 */ /* 0x000fe20000000800 */
[----:B------:R-:W0:Y:S07]  /*0010*/  S2R R3, SR_TID.X ;  /* 0x0000000000037919 */ /* 0x000e2e0000002100 */
[----:B------:R-:W0:Y:S01]  /*0020*/  S2UR UR4, SR_CTAID.X ;  /* 0x00000000000479c3 */ /* 0x000e220000002500 */
[----:B------:R-:W1:Y:S07]  /*0030*/  LDCU.64 UR6, c[0x0][0x358] ;  /* 0x00006b00ff0677ac */ /* 0x000e6e0008000a00 */
[----:B------:R-:W0:Y:S08]  /*0040*/  LDC R8, c[0x0][0x360] ;  /* 0x0000d800ff087b82 */ /* 0x000e300000000800 */
[----:B------:R-:W2:Y:S01]  /*0050*/  LDC R19, c[0x0][0x398] ;  /* 0x0000e600ff137b82 */ /* 0x000ea20000000800 */
[----:B0-----:R-:W-:-:S05]  /*0060*/  IMAD R8, R8, UR4, R3 ;  /* 0x0000000408087c24 */ /* 0x001fca000f8e0203 */
[----:B------:R-:W-:-:S04]  /*0070*/  SHF.L.U32 R18, R8, 0x2, RZ ;  /* 0x0000000208127819 */ /* 0x000fc800000006ff */
[----:B------:R-:W-:-:S04]  /*0080*/  VIADDMNMX R0, R18, 0x3, R18, !PT ;  /* 0x0000000312007846 */ /* 0x000fc80007800112 */
[----:B--2---:R-:W-:-:S13]  /*0090*/  ISETP.GE.AND P0, PT, R0, R19, PT ;  /* 0x000000130000720c */ /* 0x004fda0003f06270 */
[----:B-1----:R-:W-:Y:S05]  /*00a0*/  @P0 BRA `(.L_x_6) ;  /* 0x0000000800b80947 */ /* 0x002fea0003800000 */
[----:B------:R-:W-:-:S13]  /*00b0*/  ISETP.GE.AND P0, PT, R19, 0x1, PT ;  /* 0x000000011300780c */ /* 0x000fda0003f06270 */
[----:B------:R-:W-:Y:S05]  /*00c0*/  @!P0 EXIT ;  /* 0x000000000000894d */ /* 0x000fea0003800000 */
[----:B------:R-:W0:Y:S02]  /*00d0*/  LDC.64 R2, c[0x0][0x390] ;  /* 0x0000e400ff027b82 */ /* 0x000e240000000a00 */
[----:B0-----:R-:W-:-:S05]  /*00e0*/  IMAD.WIDE R2, R18, 0x8, R2 ;  /* 0x0000000812027825 */ /* 0x001fca00078e0202 */
[----:B------:R0:W5:Y:S04]  /*00f0*/  LDG.E.64 R26, desc[UR6][R2.64] ;  /* 0x00000006021a7981 */ /* 0x000168000c1e1b00 */
[----:B------:R0:W5:Y:S04]  /*0100*/  LDG.E.64 R24, desc[UR6][R2.64+0x8] ;  /* 0x0000080602187981 */ /* 0x000168000c1e1b00 */
[----:B------:R0:W5:Y:S04]  /*0110*/  LDG.E.64 R22, desc[UR6][R2.64+0x10] ;  /* 0x0000100602167981 */ /* 0x000168000c1e1b00 */
[----:B------:R0:W5:Y:S01]  /*0120*/  LDG.E.64 R4, desc[UR6][R2.64+0x18] ;  /* 0x0000180602047981 */ /* 0x000162000c1e1b00 */
[----:B------:R-:W-:Y:S01]  /*0130*/  ISETP.GE.U32.AND P0, PT, R19, 0x4, PT ;  /* 0x000000041300780c */ /* 0x000fe20003f06070 */
[----:B------:R-:W-:-:S02]  /*0140*/  IMAD R18, R18, R19, RZ ;  /* 0x0000001312127224 */ /* 0x000fc400078e02ff */
[----:B------:R-:W-:-:S10]  /*0150*/  IMAD.MOV.U32 R13, RZ, RZ, RZ ;  /* 0x000000ffff0d7224 */ /* 0x000fd400078e00ff */
[----:B0-----:R-:W-:Y:S05]  /*0160*/  @!P0 BRA `(.L_x_7) ;  /* 0x0000000400608947 */ /* 0x001fea0003800000 */
[----:B------:R-:W0:Y:S01]  /*0170*/  LDCU.64 UR4, c[0x0][0x388] ;  /* 0x00007100ff0477ac */ /* 0x000e220008000a00 */
[----:B------:R-:W1:Y:S01]  /*0180*/  LDC.64 R12, c[0x0][0x380] ;  /* 0x0000e000ff0c7b82 */ /* 0x000e620000000a00 */
[----:B------:R-:W-:Y:S02]  /*0190*/  LOP3.LUT R0, R19, 0x7ffffffc, RZ, 0xc0, !PT ;  /* 0x7ffffffc13007812 */ /* 0x000fe400078ec0ff */
[----:B------:R-:W-:-:S03]  /*01a0*/  MOV R21, R18 ;  /* 0x0000001200157202 */ /* 0x000fc60000000f00 */
[----:B------:R-:W-:Y:S01]  /*01b0*/  IMAD.MOV R0, RZ, RZ, -R0 ;  /* 0x000000ffff007224 */ /* 0x000fe200078e0a00 */
[----:B0-----:R-:W-:-:S04]  /*01c0*/  UIADD3 UR4, UP0, UPT, UR4, 0x10, URZ ;  /* 0x0000001004047890 */ /* 0x001fc8000ff1e0ff */
[----:B------:R-:W-:Y:S02]  /*01d0*/  UIADD3.X UR5, UPT, UPT, URZ, UR5, URZ, UP0, !UPT ;  /* 0x00000005ff057290 */ /* 0x000fe400087fe4ff */
[----:B------:R-:W-:-:S04]  /*01e0*/  MOV R6, UR4 ;  /* 0x0000000400067c02 */ /* 0x000fc80008000f00 */
[----:B------:R-:W-:-:S07]  /*01f0*/  IMAD.U32 R7, RZ, RZ, UR5 ;  /* 0x00000005ff077e24 */ /* 0x000fce000f8e00ff */
.L_x_8:
[----:B-1----:R-:W-:Y:S01]  /*0200*/  IMAD.WIDE R16, R21, 0x8, R12 ;  /* 0x0000000815107825 */ /* 0x002fe200078e020c */
[----:B------:R-:W-:-:S03]  /*0210*/  MOV R14, R6 ;  /* 0x00000006000e7202 */ /* 0x000fc60000000f00 */
[----:B------:R-:W-:Y:S02]  /*0220*/  IMAD.MOV.U32 R15, RZ, RZ, R7 ;  /* 0x000000ffff0f7224 */ /* 0x000fe400078e0007 */
[----:B------:R-:W2:Y:S04]  /*0230*/  LDG.E.64 R6, desc[UR6][R16.64] ;  /* 0x0000000610067981 */ /* 0x000ea8000c1e1b00 */
[----:B------:R-:W2:Y:S01]  /*0240*/  LDG.E.64 R8, desc[UR6][R14.64+-0x10] ;  /* 0xfffff0060e087981 */ /* 0x000ea2000c1e1b00 */
[----:B------:R-:W-:Y:S01]  /*0250*/  IMAD.WIDE.U32 R10, R19, 0x8, R12 ;  /* 0x00000008130a7825 */ /* 0x000fe200078e000c */
[----:B0-2--5:R-:W-:-:S03]  /*0260*/  DFMA R26, R6, R8, R26 ;  /* 0x00000008061a722b */ /* 0x025fc6000000001a */
[----:B------:R-:W-:-:S04]  /*0270*/  IMAD.WIDE R6, R21, 0x8, R10 ;  /* 0x0000000815067825 */ /* 0x000fc800078e020a */
[----:B------:R0:W-:Y:S04]  /*0280*/  STG.E.64 desc[UR6][R2.64], R26 ;  /* 0x0000001a02007986 */ /* 0x0001e8000c101b06 */
[----:B------:R-:W2:Y:S04]  /*0290*/  LDG.E.64 R10, desc[UR6][R14.64+-0x10] ;  /* 0xfffff0060e0a7981 */ /* 0x000ea8000c1e1b00 */
[----:B------:R-:W2:Y:S02]  /*02a0*/  LDG.E.64 R8, desc[UR6][R6.64] ;  /* 0x0000000606087981 */ /* 0x000ea4000c1e1b00 */
[----:B--2---:R-:W-:Y:S01]  /*02b0*/  DFMA R24, R8, R10, R24 ;  /* 0x0000000a0818722b */ /* 0x004fe20000000018 */
[----:B------:R-:W-:-:S06]  /*02c0*/  IMAD.WIDE.U32 R8, R19, 0x10, R16 ;  /* 0x0000001013087825 */ /* 0x000fcc00078e0010 */
[----:B------:R1:W-:Y:S04]  /*02d0*/  STG.E.64 desc[UR6][R2.64+0x8], R24 ;  /* 0x0000081802007986 */ /* 0x0003e8000c101b06 */
[----:B------:R-:W2:Y:S04]  /*02e0*/  LDG.E.64 R28, desc[UR6][R14.64+-0x10] ;  /* 0xfffff0060e1c7981 */ /* 0x000ea8000c1e1b00 */
[----:B------:R-:W2:Y:S01]  /*02f0*/  LDG.E.64 R10, desc[UR6][R8.64] ;  /* 0x00000006080a7981 */ /* 0x000ea2000c1e1b00 */
[----:B------:R-:W-:Y:S01]  /*0300*/  IMAD.WIDE.U32 R30, R19, 0x18, R12 ;  /* 0x00000018131e7825 */ /* 0x000fe200078e000c */
[----:B--2---:R-:W-:-:S03]  /*0310*/  DFMA R22, R10, R28, R22 ;  /* 0x0000001c0a16722b */ /* 0x004fc60000000016 */
[----:B------:R-:W-:-:S04]  /*0320*/  IMAD.WIDE R10, R21, 0x8, R30 ;  /* 0x00000008150a7825 */ /* 0x000fc800078e021e */
[----:B------:R2:W-:Y:S04]  /*0330*/  STG.E.64 desc[UR6][R2.64+0x10], R22 ;  /* 0x0000101602007986 */ /* 0x0005e8000c101b06 */
[----:B------:R-:W3:Y:S04]  /*0340*/  LDG.E.64 R30, desc[UR6][R14.64+-0x10] ;  /* 0xfffff0060e1e7981 */ /* 0x000ee8000c1e1b00 */
[----:B------:R-:W3:Y:S02]  /*0350*/  LDG.E.64 R28, desc[UR6][R10.64] ;  /* 0x000000060a1c7981 */ /* 0x000ee4000c1e1b00 */
[----:B---3--:R-:W-:-:S07]  /*0360*/  DFMA R4, R28, R30, R4 ;  /* 0x0000001e1c04722b */ /* 0x008fce0000000004 */
[----:B------:R3:W-:Y:S04]  /*0370*/  STG.E.64 desc[UR6][R2.64+0x18], R4 ;  /* 0x0000180402007986 */ /* 0x0007e8000c101b06 */
[----:B------:R-:W0:Y:S04]  /*0380*/  LDG.E.64 R28, desc[UR6][R16.64+0x8] ;  /* 0x00000806101c7981 */ /* 0x000e28000c1e1b00 */
[----:B------:R-:W0:Y:S02]  /*0390*/  LDG.E.64 R30, desc[UR6][R14.64+-0x8] ;  /* 0xfffff8060e1e7981 */ /* 0x000e24000c1e1b00 */
[----:B0-----:R-:W-:-:S07]  /*03a0*/  DFMA R26, R28, R30, R26 ;  /* 0x0000001e1c1a722b */ /* 0x001fce000000001a */
[----:B------:R0:W-:Y:S04]  /*03b0*/  STG.E.64 desc[UR6][R2.64], R26 ;  /* 0x0000001a02007986 */ /* 0x0001e8000c101b06 */
[----:B------:R-:W1:Y:S04]  /*03c0*/  LDG.E.64 R28, desc[UR6][R6.64+0x8] ;  /* 0x00000806061c7981 */ /* 0x000e68000c1e1b00 */
[----:B------:R-:W1:Y:S02]  /*03d0*/  LDG.E.64 R30, desc[UR6][R14.64+-0x8] ;  /* 0xfffff8060e1e7981 */ /* 0x000e64000c1e1b00 */
[----:B-1----:R-:W-:-:S07]  /*03e0*/  DFMA R24, R28, R30, R24 ;  /* 0x0000001e1c18722b */ /* 0x002fce0000000018 */
        /* <DEDUP_REMOVED lines=38> */
[----:B------:R-:W3:Y:S01]  /*0650*/  LDG.E.64 R16, desc[UR6][R14.64+0x8] ;  /* 0x000008060e107981 */ /* 0x000ee2000c1e1b00 */
[----:B------:R-:W-:-:S04]  /*0660*/  IADD3 R0, PT, PT, R0, 0x4, RZ ;  /* 0x0000000400007810 */ /* 0x000fc80007ffe0ff */
[----:B------:R-:W-:Y:S02]  /*0670*/  ISETP.NE.AND P0, PT, R0, RZ, PT ;  /* 0x000000ff0000720c */ /* 0x000fe40003f05270 */
[----:B------:R-:W-:Y:S02]  /*0680*/  IADD3 R6, P1, PT, R14, 0x20, RZ ;  /* 0x000000200e067810 */ /* 0x000fe40007f3e0ff */
[----:B------:R-:W-:-:S03]  /*0690*/  IADD3 R21, PT, PT, R21, 0x4, RZ ;  /* 0x0000000415157810 */ /* 0x000fc60007ffe0ff */
[----:B------:R-:W-:Y:S01]  /*06a0*/  IMAD.X R7, RZ, RZ, R15, P1 ;  /* 0x000000ffff077224 */ /* 0x000fe200008e060f */
[----:B---3--:R-:W-:-:S07]  /*06b0*/  DFMA R4, R10, R16, R4 ;  /* 0x000000100a04722b */ /* 0x008fce0000000004 */
[----:B------:R0:W-:Y:S01]  /*06c0*/  STG.E.64 desc[UR6][R2.64+0x18], R4 ;  /* 0x0000180402007986 */ /* 0x0001e2000c101b06 */
[----:B------:R-:W-:Y:S05]  /*06d0*/  @P0 BRA `(.L_x_8) ;  /* 0xfffffff800c80947 */ /* 0x000fea000383ffff */
[----:B------:R-:W-:-:S07]  /*06e0*/  LOP3.LUT R13, R19, 0x7ffffffc, RZ, 0xc0, !PT ;  /* 0x7ffffffc130d7812 */ /* 0x000fce00078ec0ff */
.L_x_7:
[----:B------:R-:W-:-:S04]  /*06f0*/  LOP3.LUT R6, R19, 0x3, RZ, 0xc0, !PT ;  /* 0x0000000313067812 */ /* 0x000fc800078ec0ff */
[----:B------:R-:W-:-:S13]  /*0700*/  ISETP.NE.AND P0, PT, R6, RZ, PT ;  /* 0x000000ff0600720c */ /* 0x000fda0003f05270 */
[----:B------:R-:W-:Y:S05]  /*0710*/  @!P0 EXIT ;  /* 0x000000000000894d */ /* 0x000fea0003800000 */
[----:B------:R-:W-:Y:S02]  /*0720*/  ISETP.NE.AND P0, PT, R6, 0x1, PT ;  /* 0x000000010600780c */ /* 0x000fe40003f05270 */
[----:B------:R-:W-:-:S04]  /*0730*/  LOP3.LUT R0, R19, 0x1, RZ, 0xc0, !PT ;  /* 0x0000000113007812 */ /* 0x000fc800078ec0ff */
[----:B------:R-:W-:-:S07]  /*0740*/  ISETP.NE.U32.AND P1, PT, R0, 0x1, PT ;  /* 0x000000010000780c */ /* 0x000fce0003f25070 */
[----:B------:R-:W-:Y:S06]  /*0750*/  @!P0 BRA `(.L_x_9) ;  /* 0x0000000000a48947 */ /* 0x000fec0003800000 */
[----:B------:R-:W1:Y:S01]  /*0760*/  LDC.64 R8, c[0x0][0x380] ;  /* 0x0000e000ff087b82 */ /* 0x000e620000000a00 */
[----:B------:R-:W-:-:S07]  /*0770*/  IMAD.IADD R11, R18, 0x1, R13 ;  /* 0x00000001120b7824 */ /* 0x000fce00078e020d */
[----:B------:R-:W2:Y:S01]  /*0780*/  LDC.64 R6, c[0x0][0x388] ;  /* 0x0000e200ff067b82 */ /* 0x000ea20000000a00 */
[----:B-1----:R-:W-:-:S05]  /*0790*/  IMAD.WIDE R8, R11, 0x8, R8 ;  /* 0x000000080b087825 */ /* 0x002fca00078e0208 */
[----:B------:R-:W0:Y:S01]  /*07a0*/  LDG.E.64 R10, desc[UR6][R8.64] ;  /* 0x00000006080a7981 */ /* 0x000e22000c1e1b00 */
[----:B--2---:R-:W-:-:S05]  /*07b0*/  IMAD.WIDE.U32 R6, R13, 0x8, R6 ;  /* 0x000000080d067825 */ /* 0x004fca00078e0006 */
[----:B------:R-:W0:Y:S02]  /*07c0*/  LDG.E.64 R14, desc[UR6][R6.64] ;  /* 0x00000006060e7981 */ /* 0x000e24000c1e1b00 */
[----:B0----5:R-:W-:Y:S01]  /*07d0*/  DFMA R26, R10, R14, R26 ;  /* 0x0000000e0a1a722b */ /* 0x021fe2000000001a */
[----:B------:R-:W-:-:S06]  /*07e0*/  IMAD.WIDE.U32 R10, R19, 0x8, R8 ;  /* 0x00000008130a7825 */ /* 0x000fcc00078e0008 */
[----:B------:R0:W-:Y:S04]  /*07f0*/  STG.E.64 desc[UR6][R2.64], R26 ;  /* 0x0000001a02007986 */ /* 0x0001e8000c101b06 */
[----:B------:R-:W2:Y:S04]  /*0800*/  LDG.E.64 R16, desc[UR6][R6.64] ;  /* 0x0000000606107981 */ /* 0x000ea8000c1e1b00 */
[----:B------:R-:W2:Y:S02]  /*0810*/  LDG.E.64 R14, desc[UR6][R10.64] ;  /* 0x000000060a0e7981 */ /* 0x000ea4000c1e1b00 */
[----:B--2---:R-:W-:Y:S01]  /*0820*/  DFMA R24, R14, R16, R24 ;  /* 0x000000100e18722b */ /* 0x004fe20000000018 */
[----:B------:R-:W-:-:S06]  /*0830*/  IMAD.WIDE.U32 R14, R19, 0x8, R10 ;  /* 0x00000008130e7825 */ /* 0x000fcc00078e000a */
[----:B------:R1:W-:Y:S04]  /*0840*/  STG.E.64 desc[UR6][R2.64+0x8], R24 ;  /* 0x0000081802007986 */ /* 0x0003e8000c101b06 */
[----:B------:R-:W2:Y:S04]  /*0850*/  LDG.E.64 R20, desc[UR6][R6.64] ;  /* 0x0000000606147981 */ /* 0x000ea8000c1e1b00 */
[----:B------:R-:W2:Y:S02]  /*0860*/  LDG.E.64 R16, desc[UR6][R14.64] ;  /* 0x000000060e107981 */ /* 0x000ea4000c1e1b00 */
[----:B--2---:R-:W-:Y:S01]  /*0870*/  DFMA R22, R16, R20, R22 ;  /* 0x000000141016722b */ /* 0x004fe20000000016 */
[----:B------:R-:W-:-:S06]  /*0880*/  IMAD.WIDE.U32 R16, R19, 0x8, R14 ;  /* 0x0000000813107825 */ /* 0x000fcc00078e000e */
        /* <DEDUP_REMOVED lines=19> */
[----:B------:R-:W-:Y:S01]  /*09c0*/  IADD3 R13, PT, PT, R13, 0x2, RZ ;  /* 0x000000020d0d7810 */ /* 0x000fe20007ffe0ff */
[----:B---3--:R-:W-:-:S07]  /*09d0*/  DFMA R4, R16, R8, R4 ;  /* 0x000000081004722b */ /* 0x008fce0000000004 */
[----:B------:R4:W-:Y:S04]  /*09e0*/  STG.E.64 desc[UR6][R2.64+0x18], R4 ;  /* 0x0000180402007986 */ /* 0x0009e8000c101b06 */
.L_x_9:
[----:B------:R-:W-:Y:S05]  /*09f0*/  @P1 EXIT ;  /* 0x000000000000194d */ /* 0x000fea0003800000 */
[----:B------:R-:W1:Y:S01]  /*0a00*/  LDC.64 R8, c[0x0][0x380] ;  /* 0x0000e000ff087b82 */ /* 0x000e620000000a00 */
[----:B------:R-:W-:-:S07]  /*0a10*/  IADD3 R11, PT, PT, R18, R13, RZ ;  /* 0x0000000d120b7210 */ /* 0x000fce0007ffe0ff */
[----:B------:R-:W2:Y:S01]  /*0a20*/  LDC.64 R6, c[0x0][0x388] ;  /* 0x0000e200ff067b82 */ /* 0x000ea20000000a00 */
[----:B-1----:R-:W-:-:S05]  /*0a30*/  IMAD.WIDE R8, R11, 0x8, R8 ;  /* 0x000000080b087825 */ /* 0x002fca00078e0208 */
[----:B------:R-:W3:Y:S01]  /*0a40*/  LDG.E.64 R10, desc[UR6][R8.64] ;  /* 0x00000006080a7981 */ /* 0x000ee2000c1e1b00 */
[----:B--2---:R-:W-:-:S05]  /*0a50*/  IMAD.WIDE.U32 R6, R13, 0x8, R6 ;  /* 0x000000080d067825 */ /* 0x004fca00078e0006 */
[----:B------:R-:W3:Y:S02]  /*0a60*/  LDG.E.64 R12, desc[UR6][R6.64] ;  /* 0x00000006060c7981 */ /* 0x000ee4000c1e1b00 */
[----:B---3-5:R-:W-:Y:S01]  /*0a70*/  DFMA R10, R10, R12, R26 ;  /* 0x0000000c0a0a722b */ /* 0x028fe2000000001a */
[----:B------:R-:W-:-:S06]  /*0a80*/  IMAD.WIDE.U32 R12, R19, 0x8, R8 ;  /* 0x00000008130c7825 */ /* 0x000fcc00078e0008 */
[----:B------:R1:W-:Y:S04]  /*0a90*/  STG.E.64 desc[UR6][R2.64], R10 ;  /* 0x0000000a02007986 */ /* 0x0003e8000c101b06 */
[----:B------:R-:W2:Y:S04]  /*0aa0*/  LDG.E.64 R14, desc[UR6][R12.64] ;  /* 0x000000060c0e7981 */ /* 0x000ea8000c1e1b00 */
[----:B------:R-:W2:Y:S02]  /*0ab0*/  LDG.E.64 R16, desc[UR6][R6.64] ;  /* 0x0000000606107981 */ /* 0x000ea4000c1e1b00 */
[----:B--2---:R-:W-:Y:S01]  /*0ac0*/  DFMA R14, R14, R16, R24 ;  /* 0x000000100e0e722b */ /* 0x004fe20000000018 */
[----:B------:R-:W-:-:S06]  /*0ad0*/  IMAD.WIDE.U32 R16, R19, 0x8, R12 ;  /* 0x0000000813107825 */ /* 0x000fcc00078e000c */
[----:B------:R-:W-:Y:S04]  /*0ae0*/  STG.E.64 desc[UR6][R2.64+0x8], R14 ;  /* 0x0000080e02007986 */ /* 0x000fe8000c101b06 */
[----:B------:R-:W2:Y:S04]  /*0af0*/  LDG.E.64 R20, desc[UR6][R16.64] ;  /* 0x0000000610147981 */ /* 0x000ea8000c1e1b00 */
[----:B------:R-:W2:Y:S01]  /*0b00*/  LDG.E.64 R8, desc[UR6][R6.64] ;  /* 0x0000000606087981 */ /* 0x000ea2000c1e1b00 */
[----:B------:R-:W-:Y:S01]  /*0b10*/  IMAD.WIDE.U32 R18, R19, 0x8, R16 ;  /* 0x0000000813127825 */ /* 0x000fe200078e0010 */
[----:B--2---:R-:W-:-:S07]  /*0b20*/  DFMA R8, R20, R8, R22 ;  /* 0x000000081408722b */ /* 0x004fce0000000016 */
[----:B------:R-:W-:Y:S04]  /*0b30*/  STG.E.64 desc[UR6][R2.64+0x10], R8 ;  /* 0x0000100802007986 */ /* 0x000fe8000c101b06 */
[----:B------:R-:W2:Y:S04]  /*0b40*/  LDG.E.64 R18, desc[UR6][R18.64] ;  /* 0x0000000612127981 */ /* 0x000ea8000c1e1b00 */
[----:B-1----:R-:W2:Y:S02]  /*0b50*/  LDG.E.64 R10, desc[UR6][R6.64] ;  /* 0x00000006060a7981 */ /* 0x002ea4000c1e1b00 */
[----:B--2---:R-:W-:-:S07]  /*0b60*/  DFMA R10, R18, R10, R4 ;  /* 0x0000000a120a722b */ /* 0x004fce0000000004 */
[----:B------:R-:W-:Y:S01]  /*0b70*/  STG.E.64 desc[UR6][R2.64+0x18], R10 ;  /* 0x0000180a02007986 */ /* 0x000fe2000c101b06 */
[----:B------:R-:W-:Y:S05]  /*0b80*/  EXIT ;  /* 0x000000000000794d */ /* 0x000fea0003800000 */
.L_x_6:
[----:B------:R-:W-:-:S13]  /*0b90*/  ISETP.GE.AND P0, PT, R18, R19, PT ;  /* 0x000000131200720c */ /* 0x000fda0003f06270 */
[----:B------:R-:W-:Y:S05]  /*0ba0*/  @P0 EXIT ;  /* 0x000000000000094d */ /* 0x000fea0003800000 */
[----:B------:R-:W-:-:S13]  /*0bb0*/  ISETP.GE.AND P0, PT, R19, 0x1, PT ;  /* 0x000000011300780c */ /* 0x000fda0003f06270 */
[----:B------:R-:W-:Y:S05]  /*0bc0*/  @!P0 EXIT ;  /* 0x000000000000894d */ /* 0x000fea0003800000 */
[----:B------:R-:W0:Y:S01]  /*0bd0*/  LDC.64 R2, c[0x0][0x390] ;  /* 0x0000e400ff027b82 */ /* 0x000e220000000a00 */
[----:B------:R-:W-:Y:S01]  /*0be0*/  IMAD.IADD R4, R18, 0x1, -R19 ;  /* 0x0000000112047824 */ /* 0x000fe200078e0a13 */
[----:B------:R-:W-:Y:S01]  /*0bf0*/  LOP3.LUT R0, R19, 0x3, RZ, 0xc0, !PT ;  /* 0x0000000313007812 */ /* 0x000fe200078ec0ff */
[-C--:B------:R-:W-:Y:S01]  /*0c00*/  IMAD R8, R8, R19.reuse, RZ ;  /* 0x0000001308087224 */ /* 0x080fe200078e02ff */
[-C--:B------:R-:W-:Y:S01]  /*0c10*/  IADD3 R9, PT, PT, -R18, R19.reuse, RZ ;  /* 0x0000001312097210 */ /* 0x080fe20007ffe1ff */
[----:B------:R-:W-:Y:S01]  /*0c20*/  IMAD.MOV.U32 R11, RZ, RZ, RZ ;  /* 0x000000ffff0b7224 */ /* 0x000fe200078e00ff */
[----:B------:R-:W-:Y:S02]  /*0c30*/  ISETP.GT.U32.AND P0, PT, R4, -0x4, PT ;  /* 0xfffffffc0400780c */ /* 0x000fe40003f04070 */
[----:B------:R-:W-:Y:S02]  /*0c40*/  IADD3 R19, PT, PT, R18, -R19, R0 ;  /* 0x8000001312137210 */ /* 0x000fe40007ffe000 */
[----:B------:R-:W-:-:S02]  /*0c50*/  IADD3 R10, PT, PT, -R0, R9, RZ ;  /* 0x00000009000a7210 */ /* 0x000fc40007ffe1ff */
[----:B0-----:R-:W-:-:S04]  /*0c60*/  IADD3 R2, P1, PT, R2, 0x10, RZ ;  /* 0x0000001002027810 */ /* 0x001fc80007f3e0ff */
[----:B------:R-:W-:-:S09]  /*0c70*/  IADD3.X R3, PT, PT, RZ, R3, RZ, P1, !PT ;  /* 0x00000003ff037210 */ /* 0x000fd20000ffe4ff */
.L_x_16:
[----:B------:R-:W-:Y:S01]  /*0c80*/  ISETP.GE.AND P1, PT, R9, 0x1, PT ;  /* 0x000000010900780c */ /* 0x000fe20003f26270 */
[----:B------:R-:W-:-:S12]  /*0c90*/  BSSY.RECONVERGENT B0, `(.L_x_10) ;  /* 0x000004c000007945 */ /* 0x000fd80003800200 */
[----:B012---:R-:W-:Y:S05]  /*0ca0*/  @!P1 BRA `(.L_x_11) ;  /* 0x0000000400289947 */ /* 0x007fea0003800000 */
[----:B------:R-:W0:Y:S01]  /*0cb0*/  LDC.64 R4, c[0x0][0x388] ;  /* 0x0000e200ff047b82 */ /* 0x000e220000000a00 */
[----:B------:R-:W-:Y:S01]  /*0cc0*/  BSSY.RECONVERGENT B1, `(.L_x_12) ;  /* 0x000002a000017945 */ /* 0x000fe20003800200 */
[----:B------:R-:W-:Y:S01]  /*0cd0*/  MOV R13, RZ ;  /* 0x000000ff000d7202 */ /* 0x000fe20000000f00 */
[----:B0-----:R-:W-:Y:S02]  /*0ce0*/  IMAD.WIDE.U32 R4, R11, 0x8, R4 ;  /* 0x000000080b047825 */ /* 0x001fe400078e0004 */
[----:B------:R-:W-:Y:S05]  /*0cf0*/  @P0 BRA `(.L_x_13) ;  /* 0x0000000000980947 */ /* 0x000fea0003800000 */
[----:B------:R-:W-:Y:S01]  /*0d00*/  BSSY.RECONVERGENT B2, `(.L_x_14) ;  /* 0x0000024000027945 */ /* 0x000fe20003800200 */
[----:B------:R-:W-:Y:S01]  /*0d10*/  IMAD R14, R8, 0x4, R11 ;  /* 0x00000004080e7824 */ /* 0x000fe200078e020b */
[----:B------:R-:W-:Y:S02]  /*0d20*/  MOV R15, R18 ;  /* 0x00000012000f7202 */ /* 0x000fe40000000f00 */
[----:B------:R-:W-:-:S07]  /*0d30*/  MOV R16, R19 ;  /* 0x0000001300107202 */ /* 0x000fce0000000f00 */
.L_x_15:
[----:B0-----:R-:W0:Y:S01]  /*0d40*/  LDC.64 R12, c[0x0][0x380] ;  /* 0x0000e000ff0c7b82 */ /* 0x001e220000000a00 */
[----:B------:R-:W-:Y:S01]  /*0d50*/  IMAD.WIDE R6, R15, 0x8, R2 ;  /* 0x000000080f067825 */ /* 0x000fe200078e0202 */
[----:B------:R-:W2:Y:S04]  /*0d60*/  LDG.E.64 R22, desc[UR6][R4.64] ;  /* 0x0000000604167981 */ /* 0x000ea8000c1e1b00 */
[----:B------:R-:W2:Y:S02]  /*0d70*/  LDG.E.64 R24, desc[UR6][R6.64+-0x10] ;  /* 0xfffff00606187981 */ /* 0x000ea4000c1e1b00 */
[----:B------:R-:W1:Y:S01]  /*0d80*/  LDC R17, c[0x0][0x398] ;  /* 0x0000e600ff117b82 */ /* 0x000e620000000800 */
[----:B0-----:R-:W-:-:S05]  /*0d90*/  IMAD.WIDE R12, R14, 0x8, R12 ;  /* 0x000000080e0c7825 */ /* 0x001fca00078e020c */
[----:B------:R-:W2:Y:S02]  /*0da0*/  LDG.E.64 R20, desc[UR6][R12.64] ;  /* 0x000000060c147981 */ /* 0x000ea4000c1e1b00 */
[----:B--2---:R-:W-:Y:S01]  /*0db0*/  DFMA R26, R20, R22, R24 ;  /* 0x00000016141a722b */ /* 0x004fe20000000018 */
[C---:B-1----:R-:W-:Y:S01]  /*0dc0*/  IMAD.WIDE.U32 R20, R17.reuse, 0x8, R12 ;  /* 0x0000000811147825 */ /* 0x042fe200078e000c */
[----:B------:R-:W2:Y:S05]  /*0dd0*/  LDG.E.64 R22, desc[UR6][R6.64+-0x8] ;  /* 0xfffff80606167981 */ /* 0x000eaa000c1e1b00 */
[----:B------:R0:W-:Y:S04]  /*0de0*/  STG.E.64 desc[UR6][R6.64+-0x10], R26 ;  /* 0xfffff01a06007986 */ /* 0x0001e8000c101b06 */
[----:B------:R-:W2:Y:S04]  /*0df0*/  LDG.E.64 R28, desc[UR6][R4.64] ;  /* 0x00000006041c7981 */ /* 0x000ea8000c1e1b00 */
[----:B------:R-:W2:Y:S02]  /*0e00*/  LDG.E.64 R24, desc[UR6][R20.64] ;  /* 0x0000000614187981 */ /* 0x000ea4000c1e1b00 */
[----:B--2---:R-:W-:Y:S01]  /*0e10*/  DFMA R28, R24, R28, R22 ;  /* 0x0000001c181c722b */ /* 0x004fe20000000016 */
[C---:B------:R-:W-:Y:S01]  /*0e20*/  IMAD.WIDE.U32 R22, R17.reuse, 0x8, R20 ;  /* 0x0000000811167825 */ /* 0x040fe200078e0014 */
[----:B------:R-:W2:Y:S05]  /*0e30*/  LDG.E.64 R24, desc[UR6][R6.64] ;  /* 0x0000000606187981 */ /* 0x000eaa000c1e1b00 */
[----:B------:R0:W-:Y:S04]  /*0e40*/  STG.E.64 desc[UR6][R6.64+-0x8], R28 ;  /* 0xfffff81c06007986 */ /* 0x0001e8000c101b06 */
[----:B------:R-:W2:Y:S04]  /*0e50*/  LDG.E.64 R12, desc[UR6][R22.64] ;  /* 0x00000006160c7981 */ /* 0x000ea8000c1e1b00 */
[----:B------:R-:W2:Y:S02]  /*0e60*/  LDG.E.64 R30, desc[UR6][R4.64] ;  /* 0x00000006041e7981 */ /* 0x000ea4000c1e1b00 */
[----:B--2---:R-:W-:Y:S01]  /*0e70*/  DFMA R24, R12, R30, R24 ;  /* 0x0000001e0c18722b */ /* 0x004fe20000000018 */
[----:B------:R-:W-:Y:S01]  /*0e80*/  IMAD.WIDE.U32 R30, R17, 0x8, R22 ;  /* 0x00000008111e7825 */ /* 0x000fe200078e0016 */
[----:B------:R-:W2:Y:S05]  /*0e90*/  LDG.E.64 R12, desc[UR6][R6.64+0x8] ;  /* 0x00000806060c7981 */ /* 0x000eaa000c1e1b00 */
[----:B------:R0:W-:Y:S04]  /*0ea0*/  STG.E.64 desc[UR6][R6.64], R24 ;  /* 0x0000001806007986 */ /* 0x0001e8000c101b06 */
[----:B------:R-:W2:Y:S04]  /*0eb0*/  LDG.E.64 R30, desc[UR6][R30.64] ;  /* 0x000000061e1e7981 */ /* 0x000ea8000c1e1b00 */
[----:B------:R-:W2:Y:S01]  /*0ec0*/  LDG.E.64 R20, desc[UR6][R4.64] ;  /* 0x0000000604147981 */ /* 0x000ea2000c1e1b00 */
[----:B------:R-:W-:-:S05]  /*0ed0*/  VIADD R16, R16, 0x4 ;  /* 0x0000000410107836 */ /* 0x000fca0000000000 */
[----:B------:R-:W-:Y:S02]  /*0ee0*/  ISETP.NE.AND P1, PT, R16, RZ, PT ;  /* 0x000000ff1000720c */ /* 0x000fe40003f25270 */
[----:B------:R-:W-:Y:S02]  /*0ef0*/  LEA R14, R17, R14, 0x2 ;  /* 0x0000000e110e7211 */ /* 0x000fe400078e10ff */
[----:B------:R-:W-:Y:S01]  /*0f00*/  IADD3 R15, PT, PT, R15, 0x4, RZ ;  /* 0x000000040f0f7810 */ /* 0x000fe20007ffe0ff */
[----:B--2---:R-:W-:-:S07]  /*0f10*/  DFMA R12, R30, R20, R12 ;  /* 0x000000141e0c722b */ /* 0x004fce000000000c */
[----:B------:R0:W-:Y:S01]  /*0f20*/  STG.E.64 desc[UR6][R6.64+0x8], R12 ;  /* 0x0000080c06007986 */ /* 0x0001e2000c101b06 */
[----:B------:R-:W-:Y:S05]  /*0f30*/  @P1 BRA `(.L_x_15) ;  /* 0xfffffffc00801947 */ /* 0x000fea000383ffff */
[----:B------:R-:W-:Y:S05]  /*0f40*/  BSYNC.RECONVERGENT B2 ;  /* 0x0000000000027941 */ /* 0x000fea0003800200 */
.L_x_14:
[----:B0-----:R-:W-:-:S07]  /*0f50*/  IMAD.MOV.U32 R13, RZ, RZ, R10 ;  /* 0x000000ffff0d7224 */ /* 0x001fce00078e000a */
.L_x_13:
[----:B------:R-:W-:Y:S05]  /*0f60*/  BSYNC.RECONVERGENT B1 ;  /* 0x0000000000017941 */ /* 0x000fea0003800200 */
.L_x_12:
[----:B------:R-:W-:-:S13]  /*0f70*/  ISETP.NE.AND P1, PT, R0, RZ, PT ;  /* 0x000000ff0000720c */ /* 0x000fda0003f25270 */
[----:B------:R-:W-:Y:S05]  /*0f80*/  @!P1 BRA `(.L_x_11) ;  /* 0x0000000000709947 */ /* 0x000fea0003800000 */
[----:B------:R-:W0:Y:S01]  /*0f90*/  LDC R12, c[0x0][0x398] ;  /* 0x0000e600ff0c7b82 */ /* 0x000e220000000800 */
[----:B------:R-:W-:Y:S01]  /*0fa0*/  IADD3 R13, PT, PT, R18, R13, RZ ;  /* 0x0000000d120d7210 */ /* 0x000fe20007ffe0ff */
[----:B------:R-:W2:Y:S06]  /*0fb0*/  LDG.E.64 R16, desc[UR6][R4.64] ;  /* 0x0000000604107981 */ /* 0x000eac000c1e1b00 */
[----:B------:R-:W1:Y:S08]  /*0fc0*/  LDC.64 R6, c[0x0][0x390] ;  /* 0x0000e400ff067b82 */ /* 0x000e700000000a00 */
[----:B------:R-:W3:Y:S01]  /*0fd0*/  LDC.64 R22, c[0x0][0x380] ;  /* 0x0000e000ff167b82 */ /* 0x000ee20000000a00 */
[----:B0-----:R-:W-:-:S02]  /*0fe0*/  IMAD R15, R13, R12, R11 ;  /* 0x0000000c0d0f7224 */ /* 0x001fc400078e020b */
[----:B-1----:R-:W-:-:S05]  /*0ff0*/  IMAD.WIDE R6, R13, 0x8, R6 ;  /* 0x000000080d067825 */ /* 0x002fca00078e0206 */
[----:B------:R-:W2:Y:S01]  /*1000*/  LDG.E.64 R20, desc[UR6][R6.64] ;  /* 0x0000000606147981 */ /* 0x000ea2000c1e1b00 */
[----:B---3--:R-:W-:-:S05]  /*1010*/  IMAD.WIDE R22, R15, 0x8, R22 ;  /* 0x000000080f167825 */ /* 0x008fca00078e0216 */
[----:B------:R-:W2:Y:S01]  /*1020*/  LDG.E.64 R14, desc[UR6][R22.64] ;  /* 0x00000006160e7981 */ /* 0x000ea2000c1e1b00 */
[----:B------:R-:W-:Y:S01]  /*1030*/  ISETP.NE.AND P1, PT, R0, 0x1, PT ;  /* 0x000000010000780c */ /* 0x000fe20003f25270 */
[----:B--2---:R-:W-:-:S07]  /*1040*/  DFMA R14, R14, R16, R20 ;  /* 0x000000100e0e722b */ /* 0x004fce0000000014 */
[----:B------:R0:W-:Y:S05]  /*1050*/  STG.E.64 desc[UR6][R6.64], R14 ;  /* 0x0000000e06007986 */ /* 0x0001ea000c101b06 */
[----:B------:R-:W-:Y:S05]  /*1060*/  @!P1 BRA `(.L_x_11) ;  /* 0x0000000000389947 */ /* 0x000fea0003800000 */
[----:B------:R-:W-:Y:S01]  /*1070*/  IMAD.WIDE.U32 R22, R12, 0x8, R22 ;  /* 0x000000080c167825 */ /* 0x000fe200078e0016 */
[----:B------:R-:W2:Y:S04]  /*1080*/  LDG.E.64 R16, desc[UR6][R4.64] ;  /* 0x0000000604107981 */ /* 0x000ea8000c1e1b00 */
[----:B------:R-:W2:Y:S04]  /*1090*/  LDG.E.64 R20, desc[UR6][R6.64+0x8] ;  /* 0x0000080606147981 */ /* 0x000ea8000c1e1b00 */
[----:B0-----:R-:W2:Y:S01]  /*10a0*/  LDG.E.64 R14, desc[UR6][R22.64] ;  /* 0x00000006160e7981 */ /* 0x001ea2000c1e1b00 */
[----:B------:R-:W-:Y:S01]  /*10b0*/  ISETP.NE.AND P1, PT, R0, 0x2, PT ;  /* 0x000000020000780c */ /* 0x000fe20003f25270 */
[----:B--2---:R-:W-:-:S07]  /*10c0*/  DFMA R14, R14, R16, R20 ;  /* 0x000000100e0e722b */ /* 0x004fce0000000014 */
[----:B------:R1:W-:Y:S05]  /*10d0*/  STG.E.64 desc[UR6][R6.64+0x8], R14 ;  /* 0x0000080e06007986 */ /* 0x0003ea000c101b06 */
[----:B------:R-:W-:Y:S05]  /*10e0*/  @!P1 BRA `(.L_x_11) ;  /* 0x0000000000189947 */ /* 0x000fea0003800000 */
[----:B------:R-:W-:Y:S01]  /*10f0*/  IMAD.WIDE.U32 R12, R12, 0x8, R22 ;  /* 0x000000080c0c7825 */ /* 0x000fe200078e0016 */
[----:B------:R-:W2:Y:S04]  /*1100*/  LDG.E.64 R4, desc[UR6][R4.64] ;  /* 0x0000000604047981 */ /* 0x000ea8000c1e1b00 */
[----:B-1----:R-:W2:Y:S04]  /*1110*/  LDG.E.64 R14, desc[UR6][R6.64+0x10] ;  /* 0x00001006060e7981 */ /* 0x002ea8000c1e1b00 */
[----:B------:R-:W2:Y:S02]  /*1120*/  LDG.E.64 R12, desc[UR6][R12.64] ;  /* 0x000000060c0c7981 */ /* 0x000ea4000c1e1b00 */
[----:B--2---:R-:W-:-:S07]  /*1130*/  DFMA R14, R12, R4, R14 ;  /* 0x000000040c0e722b */ /* 0x004fce000000000e */
[----:B------:R2:W-:Y:S04]  /*1140*/  STG.E.64 desc[UR6][R6.64+0x10], R14 ;  /* 0x0000100e06007986 */ /* 0x0005e8000c101b06 */
.L_x_11:
[----:B------:R-:W-:Y:S05]  /*1150*/  BSYNC.RECONVERGENT B0 ;  /* 0x0000000000007941 */ /* 0x000fea0003800200 */
.L_x_10:
[----:B------:R-:W3:Y:S01]  /*1160*/  LDCU UR4, c[0x0][0x398] ;  /* 0x00007300ff0477ac */ /* 0x000ee20008000800 */
[----:B------:R-:W-:-:S04]  /*1170*/  IADD3 R11, PT, PT, R11, 0x1, RZ ;  /* 0x000000010b0b7810 */ /* 0x000fc80007ffe0ff */
[----:B---3--:R-:W-:-:S13]  /*1180*/  ISETP.NE.AND P1, PT, R11, UR4, PT ;  /* 0x000000040b007c0c */ /* 0x008fda000bf25270 */
[----:B------:R-:W-:Y:S05]  /*1190*/  @!P1 EXIT ;  /* 0x000000000000994d */ /* 0x000fea0003800000 */
[----:B------:R-:W-:Y:S05]  /*11a0*/  BRA `(.L_x_16) ;  /* 0xfffffff800b47947 */ /* 0x000fea000383ffff */
.L_x_17:
        /* <DEDUP_REMOVED lines=13> */
.L_x_19:


//--------------------- .nv.shared.reserved.0     --------------------------
	.section	.nv.shared.reserved.0,"aw",@nobits
	.weak		__nv_reservedSMEM_offset_0_alias
	.size		__nv_reservedSMEM_offset_0_alias, 0, 64
	.other		__nv_reservedSMEM_offset_0_alias,@"STO_CUDA_RESERVED_SHARED STV_DEFAULT"
__nv_reservedSMEM_offset_0_alias:
	.zero		0
	.zero		64


//--------------------- .nv.constant0._Z18multiplyMVLeftOverPdS_S_ii --------------------------
	.section	.nv.constant0._Z18multiplyMVLeftOverPdS_S_ii,"a",@progbits
	.sectionflags	@""
	.align	4
.nv.constant0._Z18multiplyMVLeftOverPdS_S_ii:
	.zero		928


//--------------------- .nv.constant0._Z10multiplyMVPdS_S_i --------------------------
	.section	.nv.constant0._Z10multiplyMVPdS_S_i,"a",@progbits
	.sectionflags	@""
	.align	4
.nv.constant0._Z10multiplyMVPdS_S_i:
	.zero		924


//--------------------- SYMBOLS --------------------------

	.type		.nv.reservedSmem.offset0,@object
	.size		.nv.reservedSmem.offset0,0x4
